// auto-generated by cutlass_sweep.gemm — config: {"arch": "sm_90", "cluster_m": 1, "cluster_n": 1, "dtype": "int8", "dtype_b": "int8", "layout": "nt", "stages": 0, "tile_k": 256, "tile_m": 64, "tile_n": 256}
#include "cutlass/cutlass.h"
#include "cutlass/gemm/collective/collective_builder.hpp"
#include "cutlass/gemm/device/gemm_universal_adapter.h"
#include "cutlass/gemm/kernel/gemm_universal.hpp"
#include "cutlass/epilogue/collective/collective_builder.hpp"

using ElemA = int8_t;
using ElemB = int8_t;
using ElemCD = int8_t;
using Acc  = int32_t;
using TileShape    = cute::Shape<cute::_64, cute::_256, cute::_256>;
using ClusterShape = cute::Shape<cute::_1, cute::_1, cute::_1>;

using CollectiveEpilogue = typename cutlass::epilogue::collective::CollectiveBuilder<
    cutlass::arch::Sm90, cutlass::arch::OpClassTensorOp,
    TileShape, ClusterShape,
    cutlass::epilogue::collective::EpilogueTileAuto,
    Acc, Acc,
    ElemCD, cutlass::layout::RowMajor, 128 / cutlass::sizeof_bits<ElemCD>::value,
    ElemCD, cutlass::layout::RowMajor, 128 / cutlass::sizeof_bits<ElemCD>::value,
    cutlass::epilogue::collective::EpilogueScheduleAuto
  >::CollectiveOp;

using CollectiveMainloop = typename cutlass::gemm::collective::CollectiveBuilder<
    cutlass::arch::Sm90, cutlass::arch::OpClassTensorOp,
    ElemA, cutlass::layout::RowMajor, 128 / cutlass::sizeof_bits<ElemA>::value,
    ElemB, cutlass::layout::ColumnMajor, 128 / cutlass::sizeof_bits<ElemB>::value,
    Acc,
    TileShape, ClusterShape,
    cutlass::gemm::collective::StageCountAutoCarveout<static_cast<int>(sizeof(typename CollectiveEpilogue::SharedStorage))>,
    cutlass::gemm::collective::KernelScheduleAuto
  >::CollectiveOp;

using GemmKernel = cutlass::gemm::kernel::GemmUniversal<
    cute::Shape<int,int,int,int>,
    CollectiveMainloop,
    CollectiveEpilogue
>;
using Gemm = cutlass::gemm::device::GemmUniversalAdapter<GemmKernel>;

// Force the device kernel symbol into the cubin without needing a host main.
auto* _anchor = &cutlass::device_kernel<GemmKernel>;


// ===== COMPILED SASS (sm_90a) =====

	.target	sm_90a

	.elftype	@"ET_EXEC"


//--------------------- .note.nv.tkinfo           --------------------------
	.section	.note.nv.tkinfo,"",@"SHT_NOTE"
	.sectionflags	@"SHF_NOTE_NV_TKINFO"
	.tkinfo
        /*0018*/ 	.word	0x00000002
        /*0030*/ 	.string	""
        /*0030*/ 	.string	"ptxas"
        /*0030*/ 	.string	"Cuda compilation tools, release 13.0, V13.0.88"
        /*0030*/ 	.string	"Build cuda_13.0.r13.0/compiler.36424714_0"
        /*0030*/ 	.string	"-arch sm_90a -m 64 "



//--------------------- .note.nv.cuinfo           --------------------------
	.section	.note.nv.cuinfo,"",@"SHT_NOTE"
	.sectionflags	@"SHF_NOTE_NV_CUINFO"
        /*0018*/ 	.short	0x0002
        /*001a*/ 	.short	0x005a
        /*001c*/ 	.short	0x0082
	.zero		2


//--------------------- .nv.info                  --------------------------
	.section	.nv.info,"",@"SHT_CUDA_INFO"
	.align	4


	//----- nvinfo : EIATTR_REGCOUNT
	.align		4
        /*0000*/ 	.byte	0x04, 0x2f
        /*0002*/ 	.short	(.L_15 - .L_14)
	.align		4
.L_14:
        /*0004*/ 	.word	index@(_ZN7cutlass13device_kernelINS_4gemm6kernel13GemmUniversalIN4cute5tupleIJiiiiEEENS1_10collective13CollectiveMmaINS1_34MainloopSm90TmaGmmaWarpSpecializedILi2ENS5_IJNS4_1CILi1EEESB_SB_EEENS1_32KernelTmaWarpSpecializedPingpongEEENS5_IJNSA_ILi64EEENSA_ILi256EEESG_EEEaNS5_IJlSB_lEEEaSI_NS4_8TiledMMAINS4_8MMA_AtomIJNS4_4SM904GMMA27MMA_64x256x32_S32S8S8_SS_TNEEEENS4_6LayoutISC_NS5_IJNSA_ILi0EEESQ_SQ_EEEEENS5_IJNS4_10UnderscoreEST_ST_EEEEENS4_13SM90_TMA_LOADENS4_14ComposedLayoutINS4_7SwizzleILi3ELi4ELi3EEENS4_18smem_ptr_flag_bitsILi8EEENSP_INS5_IJNSA_ILi8EEENSA_ILi128EEEEEENS5_IJS13_SB_EEEEEEEvNS4_8identityESW_S17_vS18_EENS_8epilogue10collective6detail29Sm90TmaWarpSpecializedAdapterINS1B_15DefaultEpilogueIaSI_SI_NS1A_6thread17LinearCombinationIaLi1EiiLNS1F_9ScaleType4KindE0ELNS_15FloatRoundStyleE2EaEENS1_15EpilogueDefaultEEEEEvvEEEEvNT_6ParamsE)
        /*0008*/ 	.word	0x000000a8


	//----- nvinfo : EIATTR_FRAME_SIZE
	.align		4
.L_15:
        /*000c*/ 	.byte	0x04, 0x11
        /*000e*/ 	.short	(.L_17 - .L_16)
	.align		4
.L_16:
        /*0010*/ 	.word	index@(_ZN7cutlass13device_kernelINS_4gemm6kernel13GemmUniversalIN4cute5tupleIJiiiiEEENS1_10collective13CollectiveMmaINS1_34MainloopSm90TmaGmmaWarpSpecializedILi2ENS5_IJNS4_1CILi1EEESB_SB_EEENS1_32KernelTmaWarpSpecializedPingpongEEENS5_IJNSA_ILi64EEENSA_ILi256EEESG_EEEaNS5_IJlSB_lEEEaSI_NS4_8TiledMMAINS4_8MMA_AtomIJNS4_4SM904GMMA27MMA_64x256x32_S32S8S8_SS_TNEEEENS4_6LayoutISC_NS5_IJNSA_ILi0EEESQ_SQ_EEEEENS5_IJNS4_10UnderscoreEST_ST_EEEEENS4_13SM90_TMA_LOADENS4_14ComposedLayoutINS4_7SwizzleILi3ELi4ELi3EEENS4_18smem_ptr_flag_bitsILi8EEENSP_INS5_IJNSA_ILi8EEENSA_ILi128EEEEEENS5_IJS13_SB_EEEEEEEvNS4_8identityESW_S17_vS18_EENS_8epilogue10collective6detail29Sm90TmaWarpSpecializedAdapterINS1B_15DefaultEpilogueIaSI_SI_NS1A_6thread17LinearCombinationIaLi1EiiLNS1F_9ScaleType4KindE0ELNS_15FloatRoundStyleE2EaEENS1_15EpilogueDefaultEEEEEvvEEEEvNT_6ParamsE)
        /*0014*/ 	.word	0x00000000


	//----- nvinfo : EIATTR_MIN_STACK_SIZE
	.align		4
.L_17:
        /*0018*/ 	.byte	0x04, 0x12
        /*001a*/ 	.short	(.L_19 - .L_18)
	.align		4
.L_18:
        /*001c*/ 	.word	index@(_ZN7cutlass13device_kernelINS_4gemm6kernel13GemmUniversalIN4cute5tupleIJiiiiEEENS1_10collective13CollectiveMmaINS1_34MainloopSm90TmaGmmaWarpSpecializedILi2ENS5_IJNS4_1CILi1EEESB_SB_EEENS1_32KernelTmaWarpSpecializedPingpongEEENS5_IJNSA_ILi64EEENSA_ILi256EEESG_EEEaNS5_IJlSB_lEEEaSI_NS4_8TiledMMAINS4_8MMA_AtomIJNS4_4SM904GMMA27MMA_64x256x32_S32S8S8_SS_TNEEEENS4_6LayoutISC_NS5_IJNSA_ILi0EEESQ_SQ_EEEEENS5_IJNS4_10UnderscoreEST_ST_EEEEENS4_13SM90_TMA_LOADENS4_14ComposedLayoutINS4_7SwizzleILi3ELi4ELi3EEENS4_18smem_ptr_flag_bitsILi8EEENSP_INS5_IJNSA_ILi8EEENSA_ILi128EEEEEENS5_IJS13_SB_EEEEEEEvNS4_8identityESW_S17_vS18_EENS_8epilogue10collective6detail29Sm90TmaWarpSpecializedAdapterINS1B_15DefaultEpilogueIaSI_SI_NS1A_6thread17LinearCombinationIaLi1EiiLNS1F_9ScaleType4KindE0ELNS_15FloatRoundStyleE2EaEENS1_15EpilogueDefaultEEEEEvvEEEEvNT_6ParamsE)
        /*0020*/ 	.word	0x00000000
.L_19:


//--------------------- .nv.compat                --------------------------
	.section	.nv.compat,"",@"SHT_CUDA_COMPAT_INFO"
	.align	4
        /*0000*/ 	.byte	0x02, 0x09, 0x01, 0x00, 0x02, 0x02, 0x04, 0x00, 0x02, 0x05, 0x05, 0x00, 0x03, 0x07, 0x01, 0x01
        /*0010*/ 	.byte	0x02, 0x03, 0x01, 0x00, 0x02, 0x06, 0x01, 0x00, 0x04, 0x0b, 0x08, 0x00, 0x00, 0x00, 0x00, 0x00
        /*0020*/ 	.byte	0x00, 0x00, 0x00, 0x00


//--------------------- .nv.info._ZN7cutlass13device_kernelINS_4gemm6kernel13GemmUniversalIN4cute5tupleIJiiiiEEENS1_10collective13CollectiveMmaINS1_34MainloopSm90TmaGmmaWarpSpecializedILi2ENS5_IJNS4_1CILi1EEESB_SB_EEENS1_32KernelTmaWarpSpecializedPingpongEEENS5_IJNSA_ILi64EEENSA_ILi256EEESG_EEEaNS5_IJlSB_lEEEaSI_NS4_8TiledMMAINS4_8MMA_AtomIJNS4_4SM904GMMA27MMA_64x256x32_S32S8S8_SS_TNEEEENS4_6LayoutISC_NS5_IJNSA_ILi0EEESQ_SQ_EEEEENS5_IJNS4_10UnderscoreEST_ST_EEEEENS4_13SM90_TMA_LOADENS4_14ComposedLayoutINS4_7SwizzleILi3ELi4ELi3EEENS4_18smem_ptr_flag_bitsILi8EEENSP_INS5_IJNSA_ILi8EEENSA_ILi128EEEEEENS5_IJS13_SB_EEEEEEEvNS4_8identityESW_S17_vS18_EENS_8epilogue10collective6detail29Sm90TmaWarpSpecializedAdapterINS1B_15DefaultEpilogueIaSI_SI_NS1A_6thread17LinearCombinationIaLi1EiiLNS1F_9ScaleType4KindE0ELNS_15FloatRoundStyleE2EaEENS1_15EpilogueDefaultEEEEEvvEEEEvNT_6ParamsE --------------------------
	.section	.nv.info._ZN7cutlass13device_kernelINS_4gemm6kernel13GemmUniversalIN4cute5tupleIJiiiiEEENS1_10collective13CollectiveMmaINS1_34MainloopSm90TmaGmmaWarpSpecializedILi2ENS5_IJNS4_1CILi1EEESB_SB_EEENS1_32KernelTmaWarpSpecializedPingpongEEENS5_IJNSA_ILi64EEENSA_ILi256EEESG_EEEaNS5_IJlSB_lEEEaSI_NS4_8TiledMMAINS4_8MMA_AtomIJNS4_4SM904GMMA27MMA_64x256x32_S32S8S8_SS_TNEEEENS4_6LayoutISC_NS5_IJNSA_ILi0EEESQ_SQ_EEEEENS5_IJNS4_10UnderscoreEST_ST_EEEEENS4_13SM90_TMA_LOADENS4_14ComposedLayoutINS4_7SwizzleILi3ELi4ELi3EEENS4_18smem_ptr_flag_bitsILi8EEENSP_INS5_IJNSA_ILi8EEENSA_ILi128EEEEEENS5_IJS13_SB_EEEEEEEvNS4_8identityESW_S17_vS18_EENS_8epilogue10collective6detail29Sm90TmaWarpSpecializedAdapterINS1B_15DefaultEpilogueIaSI_SI_NS1A_6thread17LinearCombinationIaLi1EiiLNS1F_9ScaleType4KindE0ELNS_15FloatRoundStyleE2EaEENS1_15EpilogueDefaultEEEEEvvEEEEvNT_6ParamsE,"",@"SHT_CUDA_INFO"
	.sectionflags	@""
	.align	4


	//----- nvinfo : EIATTR_CUDA_API_VERSION
	.align		4
        /*0000*/ 	.byte	0x04, 0x37
        /*0002*/ 	.short	(.L_21 - .L_20)
.L_20:
        /*0004*/ 	.word	0x00000082


	//----- nvinfo : EIATTR_KPARAM_INFO
	.align		4
.L_21:
        /*0008*/ 	.byte	0x04, 0x17
        /*000a*/ 	.short	(.L_23 - .L_22)
.L_22:
        /*000c*/ 	.word	0x00000000
        /*0010*/ 	.short	0x0000
        /*0012*/ 	.short	0x0070
        /*0014*/ 	.byte	0x00, 0xf0, 0x01, 0x10


	//----- nvinfo : EIATTR_SPARSE_MMA_MASK
	.align		4
.L_23:
        /*0018*/ 	.byte	0x03, 0x50
        /*001a*/ 	.short	0x0000


	//----- nvinfo : EIATTR_MAXREG_COUNT
	.align		4
        /*001c*/ 	.byte	0x03, 0x1b
        /*001e*/ 	.short	0x00a8


	//----- nvinfo : EIATTR_NUM_BARRIERS
	.align		4
        /*0020*/ 	.byte	0x02, 0x4c
        /*0022*/ 	.byte	0x01
	.zero		1


	//----- nvinfo : EIATTR_EXTERNS
	.align		4
        /*0024*/ 	.byte	0x04, 0x0f
        /*0026*/ 	.short	(.L_25 - .L_24)


	//   ....[0]....
	.align		4
.L_24:
        /*0028*/ 	.word	index@(__assertfail)


	//----- nvinfo : EIATTR_MERCURY_ISA_VERSION
	.align		4
.L_25:
        /*002c*/ 	.byte	0x03, 0x5f
        /*002e*/ 	.short	0x0101


	//----- nvinfo : EIATTR_INT_WARP_WIDE_INSTR_OFFSETS
	.align		4
        /*0030*/ 	.byte	0x04, 0x31
        /*0032*/ 	.short	(.L_27 - .L_26)


	//   ....[0]....
.L_26:
        /*0034*/ 	.word	0x00000430


	//   ....[1]....
        /*0038*/ 	.word	0x00000450


	//   ....[2]....
        /*003c*/ 	.word	0x000004d0


	//   ....[3]....
        /*0040*/ 	.word	0x000004e0


	//   ....[4]....
        /*0044*/ 	.word	0x000004f0


	//   ....[5]....
        /*0048*/ 	.word	0x00000510


	//   ....[6]....
        /*004c*/ 	.word	0x00000570


	//   ....[7]....
        /*0050*/ 	.word	0x00000590


	//----- nvinfo : EIATTR_COOP_GROUP_MASK_REGIDS
	.align		4
.L_27:
        /*0054*/ 	.byte	0x04, 0x29
        /*0056*/ 	.short	(.L_29 - .L_28)


	//   ....[0]....
.L_28:
        /*0058*/ 	.word	0xffffffff


	//   ....[1]....
        /*005c*/ 	.word	0xffffffff


	//   ....[2]....
        /*0060*/ 	.word	0xffffffff


	//   ....[3]....
        /*0064*/ 	.word	0xffffffff


	//   ....[4]....
        /*0068*/ 	.word	0xffffffff


	//   ....[5]....
        /*006c*/ 	.word	0xffffffff


	//----- nvinfo : EIATTR_COOP_GROUP_INSTR_OFFSETS
	.align		4
.L_29:
        /*0070*/ 	.byte	0x04, 0x28
        /*0072*/ 	.short	(.L_31 - .L_30)


	//   ....[0]....
.L_30:
        /*0074*/ 	.word	0x00000050


	//   ....[1]....
        /*0078*/ 	.word	0x00000080


	//   ....[2]....
        /*007c*/ 	.word	0x00000180


	//   ....[3]....
        /*0080*/ 	.word	0x00000350


	//   ....[4]....
        /*0084*/ 	.word	0x00000390


	//   ....[5]....
        /*0088*/ 	.word	0x000003d0


	//----- nvinfo : EIATTR_REG_RECONFIG
	.align		4
.L_31:
        /*008c*/ 	.byte	0x01, 0x54
	.zero		2


	//----- nvinfo : EIATTR_SYSCALL_OFFSETS
	.align		4
        /*0090*/ 	.byte	0x04, 0x46
        /*0092*/ 	.short	(.L_33 - .L_32)


	//   ....[0]....
.L_32:
        /*0094*/ 	.word	0x00001640


	//----- nvinfo : EIATTR_MBARRIER_INSTR_OFFSETS
	.align		4
.L_33:
        /*0098*/ 	.byte	0x04, 0x39
        /*009a*/ 	.short	(.L_35 - .L_34)


	//   ....[0]....
.L_34:
        /*009c*/ 	.word	0x00000300
        /*00a0*/ 	.word	0x000000ff
        /*00a4*/ 	.word	0x00000000
        /*00a8*/ 	.short	0x0100
        /*00aa*/ 	.byte	0x09
	.zero		1


	//   ....[1]....
        /*00ac*/ 	.word	0x00000310
        /*00b0*/ 	.word	0x000000ff
        /*00b4*/ 	.word	0x00000010
        /*00b8*/ 	.short	0x0100
        /*00ba*/ 	.byte	0x09
	.zero		1


	//   ....[2]....
        /*00bc*/ 	.word	0x00000320
        /*00c0*/ 	.word	0x000000ff
        /*00c4*/ 	.word	0x00000008
        /*00c8*/ 	.short	0x0100
        /*00ca*/ 	.byte	0x09
	.zero		1


	//   ....[3]....
        /*00cc*/ 	.word	0x00000330
        /*00d0*/ 	.word	0x000000ff
        /*00d4*/ 	.word	0x00000018
        /*00d8*/ 	.short	0x0100
        /*00da*/ 	.byte	0x09
	.zero		1


	//   ....[4]....
        /*00dc*/ 	.word	0x000005b0
        /*00e0*/ 	.word	0x000000ff
        /*00e4*/ 	.word	0x00000050
        /*00e8*/ 	.short	0x0100
        /*00ea*/ 	.byte	0x09
	.zero		1


	//   ....[5]....
        /*00ec*/ 	.word	0x000005c0
        /*00f0*/ 	.word	0x000000ff
        /*00f4*/ 	.word	0x00000058
        /*00f8*/ 	.short	0x0100
        /*00fa*/ 	.byte	0x09
	.zero		1


	//   ....[6]....
        /*00fc*/ 	.word	0x00000600
        /*0100*/ 	.word	0x000000ff
        /*0104*/ 	.word	0x00000030
        /*0108*/ 	.short	0x0100
        /*010a*/ 	.byte	0x0a
	.zero		1


	//   ....[7]....
        /*010c*/ 	.word	0x00000620
        /*0110*/ 	.word	0x000000ff
        /*0114*/ 	.word	0x00000038
        /*0118*/ 	.short	0x0100
        /*011a*/ 	.byte	0x0a
	.zero		1


	//   ....[8]....
        /*011c*/ 	.word	0x00000630
        /*0120*/ 	.word	0x000000ff
        /*0124*/ 	.word	0x00000040
        /*0128*/ 	.short	0x0100
        /*012a*/ 	.byte	0x0a
	.zero		1


	//   ....[9]....
        /*012c*/ 	.word	0x00000640
        /*0130*/ 	.word	0x000000ff
        /*0134*/ 	.word	0x00000048
        /*0138*/ 	.short	0x0100
        /*013a*/ 	.byte	0x0a
	.zero		1


	//   ....[10]....
        /*013c*/ 	.word	0x00001520
        /*0140*/ 	.word	0x0000009b
        /*0144*/ 	.word	0x00000000
        /*0148*/ 	.short	0x010a
        /*014a*/ 	.byte	0x2c
	.zero		1


	//   ....[11]....
        /*014c*/ 	.word	0x000016e0
        /*0150*/ 	.word	0x00000003
        /*0154*/ 	.word	0x00000000
        /*0158*/ 	.short	0x010a
        /*015a*/ 	.byte	0x3f
	.zero		1


	//   ....[12]....
        /*015c*/ 	.word	0x00001740
        /*0160*/ 	.word	0x00000003
        /*0164*/ 	.word	0x00000000
        /*0168*/ 	.short	0x010a
        /*016a*/ 	.byte	0x3f
	.zero		1


	//   ....[13]....
        /*016c*/ 	.word	0x00001c60
        /*0170*/ 	.word	0x000000ff
        /*0174*/ 	.word	0x00000000
        /*0178*/ 	.short	0x010a
        /*017a*/ 	.byte	0x04
	.zero		1


	//   ....[14]....
        /*017c*/ 	.word	0x00001ca0
        /*0180*/ 	.word	0x000000ff
        /*0184*/ 	.word	0x00000000
        /*0188*/ 	.short	0x010a
        /*018a*/ 	.byte	0x04
	.zero		1


	//   ....[15]....
        /*018c*/ 	.word	0x000020d0
        /*0190*/ 	.word	0x000000ff
        /*0194*/ 	.word	0x00000000
        /*0198*/ 	.short	0x0101
        /*019a*/ 	.byte	0x04
	.zero		1


	//   ....[16]....
        /*019c*/ 	.word	0x000021c0
        /*01a0*/ 	.word	0x0000009c
        /*01a4*/ 	.word	0x00000000
        /*01a8*/ 	.short	0x0101
        /*01aa*/ 	.byte	0x2d
	.zero		1


	//   ....[17]....
        /*01ac*/ 	.word	0x00002290
        /*01b0*/ 	.word	0x000000ff
        /*01b4*/ 	.word	0x00000000
        /*01b8*/ 	.short	0x0101
        /*01ba*/ 	.byte	0x04
	.zero		1


	//   ....[18]....
        /*01bc*/ 	.word	0x00002340
        /*01c0*/ 	.word	0x0000009b
        /*01c4*/ 	.word	0x00000010
        /*01c8*/ 	.short	0x010a
        /*01ca*/ 	.byte	0x2c
	.zero		1


	//   ....[19]....
        /*01cc*/ 	.word	0x000087b0
        /*01d0*/ 	.word	0x0000009e
        /*01d4*/ 	.word	0x00000000
        /*01d8*/ 	.short	0x0101
        /*01da*/ 	.byte	0x2d
	.zero		1


	//   ....[20]....
        /*01dc*/ 	.word	0x00009190
        /*01e0*/ 	.word	0x0000000a
        /*01e4*/ 	.word	0x00000010
        /*01e8*/ 	.short	0x010a
        /*01ea*/ 	.byte	0x3f
	.zero		1


	//   ....[21]....
        /*01ec*/ 	.word	0x000095f0
        /*01f0*/ 	.word	0x00000003
        /*01f4*/ 	.word	0x00000058
        /*01f8*/ 	.short	0x0101
        /*01fa*/ 	.byte	0x3f
	.zero		1


	//   ....[22]....
        /*01fc*/ 	.word	0x00009d80
        /*0200*/ 	.word	0x00000007
        /*0204*/ 	.word	0x00000000
        /*0208*/ 	.short	0x010a
        /*020a*/ 	.byte	0x3f
	.zero		1


	//   ....[23]....
        /*020c*/ 	.word	0x00009e00
        /*0210*/ 	.word	0x00000003
        /*0214*/ 	.word	0x00000000
        /*0218*/ 	.short	0x010a
        /*021a*/ 	.byte	0x3f
	.zero		1


	//   ....[24]....
        /*021c*/ 	.word	0x00009e60
        /*0220*/ 	.word	0x0000009d
        /*0224*/ 	.word	0x00000000
        /*0228*/ 	.short	0x010a
        /*022a*/ 	.byte	0x3f
	.zero		1


	//   ....[25]....
        /*022c*/ 	.word	0x00009eb0
        /*0230*/ 	.word	0x00000003
        /*0234*/ 	.word	0x00000000
        /*0238*/ 	.short	0x010a
        /*023a*/ 	.byte	0x3f
	.zero		1


	//   ....[26]....
        /*023c*/ 	.word	0x00009f10
        /*0240*/ 	.word	0x00000004
        /*0244*/ 	.word	0x00000000
        /*0248*/ 	.short	0x010a
        /*024a*/ 	.byte	0x3f
	.zero		1


	//   ....[27]....
        /*024c*/ 	.word	0x00009f60
        /*0250*/ 	.word	0x0000009d
        /*0254*/ 	.word	0x00000010
        /*0258*/ 	.short	0x010a
        /*025a*/ 	.byte	0x3f
	.zero		1


	//   ....[28]....
        /*025c*/ 	.word	0x0000a030
        /*0260*/ 	.word	0x0000000a
        /*0264*/ 	.word	0x00000010
        /*0268*/ 	.short	0x010a
        /*026a*/ 	.byte	0x3f
	.zero		1


	//   ....[29]....
        /*026c*/ 	.word	0x0000a100
        /*0270*/ 	.word	0x00000007
        /*0274*/ 	.word	0x00000000
        /*0278*/ 	.short	0x010a
        /*027a*/ 	.byte	0x3f
	.zero		1


	//----- nvinfo : EIATTR_NUM_MBARRIERS
	.align		4
.L_35:
        /*027c*/ 	.byte	0x03, 0x38
        /*027e*/ 	.short	0x000a


	//----- nvinfo : EIATTR_EXIT_INSTR_OFFSETS
	.align		4
        /*0280*/ 	.byte	0x04, 0x1c
        /*0282*/ 	.short	(.L_37 - .L_36)


	//   ....[0]....
.L_36:
        /*0284*/ 	.word	0x00001200


	//   ....[1]....
        /*0288*/ 	.word	0x00001260


	//   ....[2]....
        /*028c*/ 	.word	0x00008ec0


	//   ....[3]....
        /*0290*/ 	.word	0x00008ef0


	//   ....[4]....
        /*0294*/ 	.word	0x00009e50


	//----- nvinfo : EIATTR_MAX_THREADS
	.align		4
.L_37:
        /*0298*/ 	.byte	0x04, 0x05
        /*029a*/ 	.short	(.L_39 - .L_38)
.L_38:
        /*029c*/ 	.word	0x00000180
        /*02a0*/ 	.word	0x00000001
        /*02a4*/ 	.word	0x00000001


	//----- nvinfo : EIATTR_CRS_STACK_SIZE
	.align		4
.L_39:
        /*02a8*/ 	.byte	0x04, 0x1e
        /*02aa*/ 	.short	(.L_41 - .L_40)
.L_40:
        /*02ac*/ 	.word	0x00000000


	//----- nvinfo : EIATTR_CBANK_PARAM_SIZE
	.align		4
.L_41:
        /*02b0*/ 	.byte	0x03, 0x19
        /*02b2*/ 	.short	0x0470


	//----- nvinfo : EIATTR_PARAM_CBANK
	.align		4
        /*02b4*/ 	.byte	0x04, 0x0a
        /*02b6*/ 	.short	(.L_43 - .L_42)
	.align		4
.L_42:
        /*02b8*/ 	.word	index@(.nv.constant0._ZN7cutlass13device_kernelINS_4gemm6kernel13GemmUniversalIN4cute5tupleIJiiiiEEENS1_10collective13CollectiveMmaINS1_34MainloopSm90TmaGmmaWarpSpecializedILi2ENS5_IJNS4_1CILi1EEESB_SB_EEENS1_32KernelTmaWarpSpecializedPingpongEEENS5_IJNSA_ILi64EEENSA_ILi256EEESG_EEEaNS5_IJlSB_lEEEaSI_NS4_8TiledMMAINS4_8MMA_AtomIJNS4_4SM904GMMA27MMA_64x256x32_S32S8S8_SS_TNEEEENS4_6LayoutISC_NS5_IJNSA_ILi0EEESQ_SQ_EEEEENS5_IJNS4_10UnderscoreEST_ST_EEEEENS4_13SM90_TMA_LOADENS4_14ComposedLayoutINS4_7SwizzleILi3ELi4ELi3EEENS4_18smem_ptr_flag_bitsILi8EEENSP_INS5_IJNSA_ILi8EEENSA_ILi128EEEEEENS5_IJS13_SB_EEEEEEEvNS4_8identityESW_S17_vS18_EENS_8epilogue10collective6detail29Sm90TmaWarpSpecializedAdapterINS1B_15DefaultEpilogueIaSI_SI_NS1A_6thread17LinearCombinationIaLi1EiiLNS1F_9ScaleType4KindE0ELNS_15FloatRoundStyleE2EaEENS1_15EpilogueDefaultEEEEEvvEEEEvNT_6ParamsE)
        /*02bc*/ 	.short	0x0210
        /*02be*/ 	.short	0x0470


	//----- nvinfo : EIATTR_SW_WAR
	.align		4
.L_43:
        /*02c0*/ 	.byte	0x04, 0x36
        /*02c2*/ 	.short	(.L_45 - .L_44)
.L_44:
        /*02c4*/ 	.word	0x00000008
.L_45:


//--------------------- .nv.callgraph             --------------------------
	.section	.nv.callgraph,"",@"SHT_CUDA_CALLGRAPH"
	.align	4
	.sectionentsize	8
	.align		4
        /*0000*/ 	.word	0x00000000
	.align		4
        /*0004*/ 	.word	0xffffffff
	.align		4
        /*0008*/ 	.word	index@(_ZN7cutlass13device_kernelINS_4gemm6kernel13GemmUniversalIN4cute5tupleIJiiiiEEENS1_10collective13CollectiveMmaINS1_34MainloopSm90TmaGmmaWarpSpecializedILi2ENS5_IJNS4_1CILi1EEESB_SB_EEENS1_32KernelTmaWarpSpecializedPingpongEEENS5_IJNSA_ILi64EEENSA_ILi256EEESG_EEEaNS5_IJlSB_lEEEaSI_NS4_8TiledMMAINS4_8MMA_AtomIJNS4_4SM904GMMA27MMA_64x256x32_S32S8S8_SS_TNEEEENS4_6LayoutISC_NS5_IJNSA_ILi0EEESQ_SQ_EEEEENS5_IJNS4_10UnderscoreEST_ST_EEEEENS4_13SM90_TMA_LOADENS4_14ComposedLayoutINS4_7SwizzleILi3ELi4ELi3EEENS4_18smem_ptr_flag_bitsILi8EEENSP_INS5_IJNSA_ILi8EEENSA_ILi128EEEEEENS5_IJS13_SB_EEEEEEEvNS4_8identityESW_S17_vS18_EENS_8epilogue10collective6detail29Sm90TmaWarpSpecializedAdapterINS1B_15DefaultEpilogueIaSI_SI_NS1A_6thread17LinearCombinationIaLi1EiiLNS1F_9ScaleType4KindE0ELNS_15FloatRoundStyleE2EaEENS1_15EpilogueDefaultEEEEEvvEEEEvNT_6ParamsE)
	.align		4
        /*000c*/ 	.word	index@(__assertfail)
	.align		4
        /*0010*/ 	.word	0x00000000
	.align		4
        /*0014*/ 	.word	0xfffffffe
	.align		4
        /*0018*/ 	.word	0x00000000
	.align		4
        /*001c*/ 	.word	0xfffffffd
	.align		4
        /*0020*/ 	.word	0x00000000
	.align		4
        /*0024*/ 	.word	0xfffffffc


//--------------------- .nv.constant4             --------------------------
	.section	.nv.constant4,"a",@progbits
	.align	8
	.align		8
.nv.constant4:
        /*0000*/ 	.dword	__assertfail
	.align		8
        /*0008*/ 	.dword	__unnamed_1
	.align		8
        /*0010*/ 	.dword	_ZN39_INTERNAL_3bdc4f3f_4_k_cu_7e179a23_92124cuda3std3__45__cpo5beginE
	.align		8
        /*0018*/ 	.dword	_ZN39_INTERNAL_3bdc4f3f_4_k_cu_7e179a23_92124cuda3std3__45__cpo3endE
	.align		8
        /*0020*/ 	.dword	_ZN39_INTERNAL_3bdc4f3f_4_k_cu_7e179a23_92124cuda3std3__45__cpo6cbeginE
	.align		8
        /*0028*/ 	.dword	_ZN39_INTERNAL_3bdc4f3f_4_k_cu_7e179a23_92124cuda3std3__45__cpo4cendE
	.align		8
        /*0030*/ 	.dword	_ZN39_INTERNAL_3bdc4f3f_4_k_cu_7e179a23_92124cuda3std3__441_GLOBAL__N__3bdc4f3f_4_k_cu_7e179a23_92126ignoreE
	.align		8
        /*0038*/ 	.dword	_ZN39_INTERNAL_3bdc4f3f_4_k_cu_7e179a23_92124cuda3std3__419piecewise_constructE
	.align		8
        /*0040*/ 	.dword	_ZN39_INTERNAL_3bdc4f3f_4_k_cu_7e179a23_92124cuda3std3__48in_placeE
	.align		8
        /*0048*/ 	.dword	_ZN39_INTERNAL_3bdc4f3f_4_k_cu_7e179a23_92124cuda3std6ranges3__45__cpo4swapE
	.align		8
        /*0050*/ 	.dword	_ZN39_INTERNAL_3bdc4f3f_4_k_cu_7e179a23_92124cuda3std6ranges3__45__cpo9iter_moveE
	.align		8
        /*0058*/ 	.dword	_ZN39_INTERNAL_3bdc4f3f_4_k_cu_7e179a23_92124cute7productE
	.align		8
        /*0060*/ 	.dword	_ZN39_INTERNAL_3bdc4f3f_4_k_cu_7e179a23_92124cute1_E
	.align		8
        /*0068*/ 	.dword	$str$22
	.align		8
        /*0070*/ 	.dword	$str$23


//--------------------- .text._ZN7cutlass13device_kernelINS_4gemm6kernel13GemmUniversalIN4cute5tupleIJiiiiEEENS1_10collective13CollectiveMmaINS1_34MainloopSm90TmaGmmaWarpSpecializedILi2ENS5_IJNS4_1CILi1EEESB_SB_EEENS1_32KernelTmaWarpSpecializedPingpongEEENS5_IJNSA_ILi64EEENSA_ILi256EEESG_EEEaNS5_IJlSB_lEEEaSI_NS4_8TiledMMAINS4_8MMA_AtomIJNS4_4SM904GMMA27MMA_64x256x32_S32S8S8_SS_TNEEEENS4_6LayoutISC_NS5_IJNSA_ILi0EEESQ_SQ_EEEEENS5_IJNS4_10UnderscoreEST_ST_EEEEENS4_13SM90_TMA_LOADENS4_14ComposedLayoutINS4_7SwizzleILi3ELi4ELi3EEENS4_18smem_ptr_flag_bitsILi8EEENSP_INS5_IJNSA_ILi8EEENSA_ILi128EEEEEENS5_IJS13_SB_EEEEEEEvNS4_8identityESW_S17_vS18_EENS_8epilogue10collective6detail29Sm90TmaWarpSpecializedAdapterINS1B_15DefaultEpilogueIaSI_SI_NS1A_6thread17LinearCombinationIaLi1EiiLNS1F_9ScaleType4KindE0ELNS_15FloatRoundStyleE2EaEENS1_15EpilogueDefaultEEEEEvvEEEEvNT_6ParamsE --------------------------
	.section	.text._ZN7cutlass13device_kernelINS_4gemm6kernel13GemmUniversalIN4cute5tupleIJiiiiEEENS1_10collective13CollectiveMmaINS1_34MainloopSm90TmaGmmaWarpSpecializedILi2ENS5_IJNS4_1CILi1EEESB_SB_EEENS1_32KernelTmaWarpSpecializedPingpongEEENS5_IJNSA_ILi64EEENSA_ILi256EEESG_EEEaNS5_IJlSB_lEEEaSI_NS4_8TiledMMAINS4_8MMA_AtomIJNS4_4SM904GMMA27MMA_64x256x32_S32S8S8_SS_TNEEEENS4_6LayoutISC_NS5_IJNSA_ILi0EEESQ_SQ_EEEEENS5_IJNS4_10UnderscoreEST_ST_EEEEENS4_13SM90_TMA_LOADENS4_14ComposedLayoutINS4_7SwizzleILi3ELi4ELi3EEENS4_18smem_ptr_flag_bitsILi8EEENSP_INS5_IJNSA_ILi8EEENSA_ILi128EEEEEENS5_IJS13_SB_EEEEEEEvNS4_8identityESW_S17_vS18_EENS_8epilogue10collective6detail29Sm90TmaWarpSpecializedAdapterINS1B_15DefaultEpilogueIaSI_SI_NS1A_6thread17LinearCombinationIaLi1EiiLNS1F_9ScaleType4KindE0ELNS_15FloatRoundStyleE2EaEENS1_15EpilogueDefaultEEEEEvvEEEEvNT_6ParamsE,"ax",@progbits
	.align	128
.text._ZN7cutlass13device_kernelINS_4gemm6kernel13GemmUniversalIN4cute5tupleIJiiiiEEENS1_10collective13CollectiveMmaINS1_34MainloopSm90TmaGmmaWarpSpecializedILi2ENS5_IJNS4_1CILi1EEESB_SB_EEENS1_32KernelTmaWarpSpecializedPingpongEEENS5_IJNSA_ILi64EEENSA_ILi256EEESG_EEEaNS5_IJlSB_lEEEaSI_NS4_8TiledMMAINS4_8MMA_AtomIJNS4_4SM904GMMA27MMA_64x256x32_S32S8S8_SS_TNEEEENS4_6LayoutISC_NS5_IJNSA_ILi0EEESQ_SQ_EEEEENS5_IJNS4_10UnderscoreEST_ST_EEEEENS4_13SM90_TMA_LOADENS4_14ComposedLayoutINS4_7SwizzleILi3ELi4ELi3EEENS4_18smem_ptr_flag_bitsILi8EEENSP_INS5_IJNSA_ILi8EEENSA_ILi128EEEEEENS5_IJS13_SB_EEEEEEEvNS4_8identityESW_S17_vS18_EENS_8epilogue10collective6detail29Sm90TmaWarpSpecializedAdapterINS1B_15DefaultEpilogueIaSI_SI_NS1A_6thread17LinearCombinationIaLi1EiiLNS1F_9ScaleType4KindE0ELNS_15FloatRoundStyleE2EaEENS1_15EpilogueDefaultEEEEEvvEEEEvNT_6ParamsE:
        .type           _ZN7cutlass13device_kernelINS_4gemm6kernel13GemmUniversalIN4cute5tupleIJiiiiEEENS1_10collective13CollectiveMmaINS1_34MainloopSm90TmaGmmaWarpSpecializedILi2ENS5_IJNS4_1CILi1EEESB_SB_EEENS1_32KernelTmaWarpSpecializedPingpongEEENS5_IJNSA_ILi64EEENSA_ILi256EEESG_EEEaNS5_IJlSB_lEEEaSI_NS4_8TiledMMAINS4_8MMA_AtomIJNS4_4SM904GMMA27MMA_64x256x32_S32S8S8_SS_TNEEEENS4_6LayoutISC_NS5_IJNSA_ILi0EEESQ_SQ_EEEEENS5_IJNS4_10UnderscoreEST_ST_EEEEENS4_13SM90_TMA_LOADENS4_14ComposedLayoutINS4_7SwizzleILi3ELi4ELi3EEENS4_18smem_ptr_flag_bitsILi8EEENSP_INS5_IJNSA_ILi8EEENSA_ILi128EEEEEENS5_IJS13_SB_EEEEEEEvNS4_8identityESW_S17_vS18_EENS_8epilogue10collective6detail29Sm90TmaWarpSpecializedAdapterINS1B_15DefaultEpilogueIaSI_SI_NS1A_6thread17LinearCombinationIaLi1EiiLNS1F_9ScaleType4KindE0ELNS_15FloatRoundStyleE2EaEENS1_15EpilogueDefaultEEEEEvvEEEEvNT_6ParamsE,@function
        .size           _ZN7cutlass13device_kernelINS_4gemm6kernel13GemmUniversalIN4cute5tupleIJiiiiEEENS1_10collective13CollectiveMmaINS1_34MainloopSm90TmaGmmaWarpSpecializedILi2ENS5_IJNS4_1CILi1EEESB_SB_EEENS1_32KernelTmaWarpSpecializedPingpongEEENS5_IJNSA_ILi64EEENSA_ILi256EEESG_EEEaNS5_IJlSB_lEEEaSI_NS4_8TiledMMAINS4_8MMA_AtomIJNS4_4SM904GMMA27MMA_64x256x32_S32S8S8_SS_TNEEEENS4_6LayoutISC_NS5_IJNSA_ILi0EEESQ_SQ_EEEEENS5_IJNS4_10UnderscoreEST_ST_EEEEENS4_13SM90_TMA_LOADENS4_14ComposedLayoutINS4_7SwizzleILi3ELi4ELi3EEENS4_18smem_ptr_flag_bitsILi8EEENSP_INS5_IJNSA_ILi8EEENSA_ILi128EEEEEENS5_IJS13_SB_EEEEEEEvNS4_8identityESW_S17_vS18_EENS_8epilogue10collective6detail29Sm90TmaWarpSpecializedAdapterINS1B_15DefaultEpilogueIaSI_SI_NS1A_6thread17LinearCombinationIaLi1EiiLNS1F_9ScaleType4KindE0ELNS_15FloatRoundStyleE2EaEENS1_15EpilogueDefaultEEEEEvvEEEEvNT_6ParamsE,(.L_x_324 - _ZN7cutlass13device_kernelINS_4gemm6kernel13GemmUniversalIN4cute5tupleIJiiiiEEENS1_10collective13CollectiveMmaINS1_34MainloopSm90TmaGmmaWarpSpecializedILi2ENS5_IJNS4_1CILi1EEESB_SB_EEENS1_32KernelTmaWarpSpecializedPingpongEEENS5_IJNSA_ILi64EEENSA_ILi256EEESG_EEEaNS5_IJlSB_lEEEaSI_NS4_8TiledMMAINS4_8MMA_AtomIJNS4_4SM904GMMA27MMA_64x256x32_S32S8S8_SS_TNEEEENS4_6LayoutISC_NS5_IJNSA_ILi0EEESQ_SQ_EEEEENS5_IJNS4_10UnderscoreEST_ST_EEEEENS4_13SM90_TMA_LOADENS4_14ComposedLayoutINS4_7SwizzleILi3ELi4ELi3EEENS4_18smem_ptr_flag_bitsILi8EEENSP_INS5_IJNSA_ILi8EEENSA_ILi128EEEEEENS5_IJS13_SB_EEEEEEEvNS4_8identityESW_S17_vS18_EENS_8epilogue10collective6detail29Sm90TmaWarpSpecializedAdapterINS1B_15DefaultEpilogueIaSI_SI_NS1A_6thread17LinearCombinationIaLi1EiiLNS1F_9ScaleType4KindE0ELNS_15FloatRoundStyleE2EaEENS1_15EpilogueDefaultEEEEEvvEEEEvNT_6ParamsE)
        .other          _ZN7cutlass13device_kernelINS_4gemm6kernel13GemmUniversalIN4cute5tupleIJiiiiEEENS1_10collective13CollectiveMmaINS1_34MainloopSm90TmaGmmaWarpSpecializedILi2ENS5_IJNS4_1CILi1EEESB_SB_EEENS1_32KernelTmaWarpSpecializedPingpongEEENS5_IJNSA_ILi64EEENSA_ILi256EEESG_EEEaNS5_IJlSB_lEEEaSI_NS4_8TiledMMAINS4_8MMA_AtomIJNS4_4SM904GMMA27MMA_64x256x32_S32S8S8_SS_TNEEEENS4_6LayoutISC_NS5_IJNSA_ILi0EEESQ_SQ_EEEEENS5_IJNS4_10UnderscoreEST_ST_EEEEENS4_13SM90_TMA_LOADENS4_14ComposedLayoutINS4_7SwizzleILi3ELi4ELi3EEENS4_18smem_ptr_flag_bitsILi8EEENSP_INS5_IJNSA_ILi8EEENSA_ILi128EEEEEENS5_IJS13_SB_EEEEEEEvNS4_8identityESW_S17_vS18_EENS_8epilogue10collective6detail29Sm90TmaWarpSpecializedAdapterINS1B_15DefaultEpilogueIaSI_SI_NS1A_6thread17LinearCombinationIaLi1EiiLNS1F_9ScaleType4KindE0ELNS_15FloatRoundStyleE2EaEENS1_15EpilogueDefaultEEEEEvvEEEEvNT_6ParamsE,@"STO_CUDA_ENTRY STV_DEFAULT"
_ZN7cutlass13device_kernelINS_4gemm6kernel13GemmUniversalIN4cute5tupleIJiiiiEEENS1_10collective13CollectiveMmaINS1_34MainloopSm90TmaGmmaWarpSpecializedILi2ENS5_IJNS4_1CILi1EEESB_SB_EEENS1_32KernelTmaWarpSpecializedPingpongEEENS5_IJNSA_ILi64EEENSA_ILi256EEESG_EEEaNS5_IJlSB_lEEEaSI_NS4_8TiledMMAINS4_8MMA_AtomIJNS4_4SM904GMMA27MMA_64x256x32_S32S8S8_SS_TNEEEENS4_6LayoutISC_NS5_IJNSA_ILi0EEESQ_SQ_EEEEENS5_IJNS4_10UnderscoreEST_ST_EEEEENS4_13SM90_TMA_LOADENS4_14ComposedLayoutINS4_7SwizzleILi3ELi4ELi3EEENS4_18smem_ptr_flag_bitsILi8EEENSP_INS5_IJNSA_ILi8EEENSA_ILi128EEEEEENS5_IJS13_SB_EEEEEEEvNS4_8identityESW_S17_vS18_EENS_8epilogue10collective6detail29Sm90TmaWarpSpecializedAdapterINS1B_15DefaultEpilogueIaSI_SI_NS1A_6thread17LinearCombinationIaLi1EiiLNS1F_9ScaleType4KindE0ELNS_15FloatRoundStyleE2EaEENS1_15EpilogueDefaultEEEEEvvEEEEvNT_6ParamsE:
[----:B------:R-:W0:Y:S01]  /*0000*/  LDC R1, c[0x0][0x28] ;  /* 0x00000a00ff017b82 */ /* 0x000e220000000800 */
[----:B------:R-:W1:Y:S01]  /*0010*/  S2R R4, SR_TID.X ;  /* 0x0000000000047919 */ /* 0x000e620000002100 */
[----:B------:R-:W-:Y:S01]  /*0020*/  ELECT P0, URZ, PT ;  /* 0x00000000003f782f */ /* 0x000fe20003800000 */
[----:B------:R-:W-:Y:S01]  /*0030*/  BSSY B0, `(.L_x_0) ;  /* 0x0000014000007945 */ /* 0x000fe20003800000 */
[----:B-1----:R-:W-:-:S05]  /*0040*/  SHF.R.U32.HI R0, RZ, 0x5, R4 ;  /* 0x00000005ff007819 */ /* 0x002fca0000011604 */
[----:B------:R-:W1:Y:S02]  /*0050*/  SHFL.IDX PT, R2, R0, RZ, 0x1f ;  /* 0x00001fff00027589 */ /* 0x000e6400000e0000 */
[----:B-1----:R-:W-:Y:S02]  /*0060*/  R2UR UR8, R2 ;  /* 0x00000000020872ca */ /* 0x002fe400000e0000 */
[----:B------:R-:W-:-:S05]  /*0070*/  SHF.R.U32.HI R2, RZ, 0x7, R4 ;  /* 0x00000007ff027819 */ /* 0x000fca0000011604 */
[----:B------:R1:W2:Y:S06]  /*0080*/  SHFL.IDX PT, R3, R2, RZ, 0x1f ;  /* 0x00001fff02037589 */ /* 0x0002ac00000e0000 */
[----:B------:R-:W-:Y:S02]  /*0090*/  USHF.R.S32.HI UR4, URZ, 0x1f, UR8 ;  /* 0x0000001f3f047899 */ /* 0x000fe40008011408 */
[----:B------:R-:W-:Y:S02]  /*00a0*/  ISETP.NE.OR P0, PT, RZ, UR8, !P0 ;  /* 0x00000008ff007c0c */ /* 0x000fe4000c705670 */
[----:B------:R-:W-:-:S04]  /*00b0*/  ULEA.HI UR4, UR4, UR8, URZ, 0x2 ;  /* 0x0000000804047291 */ /* 0x000fc8000f8f103f */
[----:B------:R-:W-:-:S04]  /*00c0*/  ULOP3.LUT UR4, UR4, 0xfffffffc, URZ, 0xc0, !UPT ;  /* 0xfffffffc04047892 */ /* 0x000fc8000f8ec03f */
[----:B------:R-:W-:-:S03]  /*00d0*/  UIADD3 UR8, UR8, -UR4, URZ ;  /* 0x8000000408087290 */ /* 0x000fc6000fffe03f */
[----:B01----:R-:W-:Y:S09]  /*00e0*/  @P0 BRA `(.L_x_1) ;  /* 0x0000000000200947 */ /* 0x003ff20003800000 */
[----:B------:R-:W-:Y:S02]  /*00f0*/  ULDC.64 UR4, c[0x0][0x198] ;  /* 0x0000660000047ab9 */ /* 0x000fe40000000a00 */
[----:B------:R-:W-:Y:S02]  /*0100*/  UIADD3 UR6, UP0, UR4, 0xf0, URZ ;  /* 0x000000f004067890 */ /* 0x000fe4000ff1e03f */
[----:B------:R-:W-:Y:S02]  /*0110*/  UIADD3 UR4, UP1, UR4, 0x1f0, URZ ;  /* 0x000001f004047890 */ /* 0x000fe4000ff3e03f */
[----:B------:R-:W-:Y:S02]  /*0120*/  UIADD3.X UR7, URZ, UR5, URZ, UP0, !UPT ;  /* 0x000000053f077290 */ /* 0x000fe400087fe43f */
[----:B------:R-:W-:-:S07]  /*0130*/  UIADD3.X UR5, URZ, UR5, URZ, UP1, !UPT ;  /* 0x000000053f057290 */ /* 0x000fce0008ffe43f */
[----:B------:R0:W-:Y:S02]  /*0140*/  UTMACCTL.PF [UR6] ;  /* 0x00000000060079b9 */ /* 0x0001e40008040000 */
[----:B------:R0:W-:Y:S02]  /*0150*/  UTMACCTL.PF [UR4] ;  /* 0x00000000040079b9 */ /* 0x0001e40008040000 */
[----:B0-----:R-:W-:Y:S01]  /*0160*/  NOP ;  /* 0x0000000000007918 */ /* 0x001fe20000000000 */
.L_x_1:
[----:B------:R-:W-:Y:S05]  /*0170*/  BSYNC B0 ;  /* 0x0000000000007941 */ /* 0x000fea0003800000 */
.L_x_0:
[----:B------:R-:W0:Y:S01]  /*0180*/  SHFL.IDX PT, R5, R0, RZ, 0x1f ;  /* 0x00001fff00057589 */ /* 0x000e2200000e0000 */
[----:B--2---:R-:W-:Y:S01]  /*0190*/  R2UR UR15, R3 ;  /* 0x00000000030f72ca */ /* 0x004fe200000e0000 */
[----:B------:R-:W-:-:S04]  /*01a0*/  UISETP.NE.AND UP0, UPT, UR8, 0x3, UPT ;  /* 0x000000030800788c */ /* 0x000fc8000bf05270 */
[----:B------:R-:W-:-:S08]  /*01b0*/  UISETP.EQ.OR UP0, UPT, UR8, URZ, !UP0 ;  /* 0x0000003f0800728c */ /* 0x000fd0000c702670 */
[----:B------:R-:W-:Y:S02]  /*01c0*/  UIADD3 UR18, UR15, -0x1, URZ ;  /* 0xffffffff0f127890 */ /* 0x000fe4000fffe03f */
[----:B------:R-:W-:Y:S02]  /*01d0*/  UISETP.EQ.AND UP0, UPT, UR15, URZ, UP0 ;  /* 0x0000003f0f00728c */ /* 0x000fe40008702270 */
[----:B------:R-:W-:Y:S02]  /*01e0*/  UISETP.GE.U32.AND UP1, UPT, UR18, 0x2, UPT ;  /* 0x000000021200788c */ /* 0x000fe4000bf26070 */
[----:B------:R-:W-:Y:S01]  /*01f0*/  USEL UR37, URZ, 0x1, !UP0 ;  /* 0x000000013f257887 */ /* 0x000fe2000c000000 */
[----:B0-----:R-:W-:-:S03]  /*0200*/  ISETP.NE.AND P0, PT, R5, RZ, PT ;  /* 0x000000ff0500720c */ /* 0x001fc60003f05270 */
[----:B------:R-:W-:-:S10]  /*0210*/  USEL UR37, UR37, 0x2, UP1 ;  /* 0x0000000225257887 */ /* 0x000fd40008800000 */
[----:B------:R-:W-:Y:S05]  /*0220*/  @P0 BRA `(.L_x_2) ;  /* 0x0000000000480947 */ /* 0x000fea0003800000 */
[----:B------:R-:W0:Y:S01]  /*0230*/  S2UR UR9, SR_CgaCtaId ;  /* 0x00000000000979c3 */ /* 0x000e220000008800 */
[----:B------:R-:W-:Y:S01]  /*0240*/  UMOV UR4, 0x400 ;  /* 0x0000040000047882 */ /* 0x000fe20000000000 */
[----:B------:R-:W-:Y:S01]  /*0250*/  UMOV UR5, 0x1 ;  /* 0x0000000100057882 */ /* 0x000fe20000000000 */
[----:B------:R-:W-:Y:S01]  /*0260*/  UMOV UR6, 0x80 ;  /* 0x0000008000067882 */ /* 0x000fe20000000000 */
[----:B------:R-:W-:Y:S01]  /*0270*/  ELECT P0, URZ, PT ;  /* 0x00000000003f782f */ /* 0x000fe20003800000 */
[----:B------:R-:W-:-:S04]  /*0280*/  UIADD3 UR6, -UR6, 0x100000, URZ ;  /* 0x0010000006067890 */ /* 0x000fc8000fffe13f */
[----:B------:R-:W-:Y:S02]  /*0290*/  USHF.L.U32 UR7, UR6, 0xb, URZ ;  /* 0x0000000b06077899 */ /* 0x000fe4000800063f */
[----:B------:R-:W-:Y:S02]  /*02a0*/  USHF.L.U32 UR6, UR6, 0x1, URZ ;  /* 0x0000000106067899 */ /* 0x000fe4000800063f */
[----:B0-----:R-:W-:Y:S02]  /*02b0*/  ULEA UR9, UR9, UR4, 0x18 ;  /* 0x0000000409097291 */ /* 0x001fe4000f8ec03f */
[----:B------:R-:W-:-:S04]  /*02c0*/  UIADD3 UR4, -UR5, 0x100000, URZ ;  /* 0x0010000005047890 */ /* 0x000fc8000fffe13f */
[----:B------:R-:W-:Y:S02]  /*02d0*/  USHF.L.U32 UR5, UR4, 0xb, URZ ;  /* 0x0000000b04057899 */ /* 0x000fe4000800063f */
[----:B------:R-:W-:Y:S01]  /*02e0*/  USHF.L.U32 UR4, UR4, 0x1, URZ ;  /* 0x0000000104047899 */ /* 0x000fe2000800063f */
[----:B------:R-:W0:Y:S11]  /*02f0*/  FENCE.VIEW.ASYNC.S ;  /* 0x00000000000073c6 */ /* 0x000e360000000000 */
[----:B0-----:R0:W1:Y:S01]  /*0300*/  SYNCS.EXCH.64 URZ, [UR9], UR4 ;  /* 0x00000004093f75b2 */ /* 0x0010620008000100 */
[----:B------:R0:W2:Y:S01]  /*0310*/  SYNCS.EXCH.64 URZ, [UR9+0x10], UR6 ;  /* 0x00001006093f75b2 */ /* 0x0000a20008000100 */
[----:B------:R0:W3:Y:S01]  /*0320*/  SYNCS.EXCH.64 URZ, [UR9+0x8], UR4 ;  /* 0x00000804093f75b2 */ /* 0x0000e20008000100 */
[----:B------:R0:W4:Y:S01]  /*0330*/  SYNCS.EXCH.64 URZ, [UR9+0x18], UR6 ;  /* 0x00001806093f75b2 */ /* 0x0001220008000100 */
[----:B------:R-:W-:Y:S01]  /*0340*/  NOP ;  /* 0x0000000000007918 */ /* 0x000fe20000000000 */
.L_x_2:
[----:B------:R-:W5:Y:S01]  /*0350*/  SHFL.IDX PT, R5, R0, RZ, 0x1f ;  /* 0x00001fff00057589 */ /* 0x000f6200000e0000 */
[----:B------:R-:W-:Y:S01]  /*0360*/  ELECT P0, URZ, PT ;  /* 0x00000000003f782f */ /* 0x000fe20003800000 */
[----:B------:R-:W-:Y:S01]  /*0370*/  NOP ;  /* 0x0000000000007918 */ /* 0x000fe20000000000 */
[----:B------:R-:W-:Y:S01]  /*0380*/  ELECT P1, URZ, PT ;  /* 0x00000000003f782f */ /* 0x000fe20003820000 */
[----:B------:R-:W1:Y:S01]  /*0390*/  SHFL.IDX PT, R3, R0, RZ, 0x1f ;  /* 0x00001fff00037589 */ /* 0x000e6200000e0000 */
[----:B0-----:R-:W-:Y:S01]  /*03a0*/  UMOV UR4, 0x20 ;  /* 0x0000002000047882 */ /* 0x001fe20000000000 */
[----:B------:R-:W-:Y:S01]  /*03b0*/  UMOV UR12, 0x80 ;  /* 0x00000080000c7882 */ /* 0x000fe20000000000 */
[----:B------:R-:W-:Y:S01]  /*03c0*/  NOP ;  /* 0x0000000000007918 */ /* 0x000fe20000000000 */
[----:B------:R0:W0:Y:S01]  /*03d0*/  SHFL.IDX PT, R0, R2, RZ, 0x1f ;  /* 0x00001fff02007589 */ /* 0x00002200000e0000 */
[----:B------:R-:W-:Y:S01]  /*03e0*/  ULDC.64 UR48, c[0x0][0x208] ;  /* 0x0000820000307ab9 */ /* 0x000fe20000000a00 */
[----:B-----5:R-:W-:-:S02]  /*03f0*/  ISETP.NE.OR P0, PT, R5, RZ, !P0 ;  /* 0x000000ff0500720c */ /* 0x020fc40004705670 */
[----:B-1----:R-:W-:Y:S02]  /*0400*/  ISETP.NE.OR P1, PT, R3, RZ, !P1 ;  /* 0x000000ff0300720c */ /* 0x002fe40004f25670 */
[----:B------:R-:W-:-:S04]  /*0410*/  SHF.R.S32.HI R3, RZ, 0x1f, R4 ;  /* 0x0000001fff037819 */ /* 0x000fc80000011404 */
[----:B------:R-:W-:-:S05]  /*0420*/  LEA.HI R3, R3, R4, RZ, 0x7 ;  /* 0x0000000403037211 */ /* 0x000fca00078f38ff */
[----:B------:R-:W-:Y:S01]  /*0430*/  VOTEU.ALL UP0, P0 ;  /* 0x00000000003f7886 */ /* 0x000fe20000000000 */
[----:B------:R-:W-:Y:S01]  /*0440*/  LOP3.LUT R3, R3, 0xffffff80, RZ, 0xc0, !PT ;  /* 0xffffff8003037812 */ /* 0x000fe200078ec0ff */
[----:B------:R-:W-:-:S03]  /*0450*/  VOTEU.ALL UP1, P1 ;  /* 0x00000000003f7886 */ /* 0x000fc60000820000 */
[----:B------:R-:W1:Y:S01]  /*0460*/  @!UP0 S2UR UR7, SR_CgaCtaId ;  /* 0x00000000000789c3 */ /* 0x000e620000008800 */
[----:B------:R-:W-:Y:S01]  /*0470*/  @!UP0 UMOV UR6, 0x400 ;  /* 0x0000040000068882 */ /* 0x000fe20000000000 */
[----:B------:R-:W-:-:S04]  /*0480*/  @!UP0 UIADD3 UR4, -UR4, 0x100000, URZ ;  /* 0x0010000004048890 */ /* 0x000fc8000fffe13f */
[----:B------:R-:W-:Y:S02]  /*0490*/  @!UP0 USHF.L.U32 UR5, UR4, 0xb, URZ ;  /* 0x0000000b04058899 */ /* 0x000fe4000800063f */
[----:B------:R-:W-:Y:S01]  /*04a0*/  @!UP0 USHF.L.U32 UR4, UR4, 0x1, URZ ;  /* 0x0000000104048899 */ /* 0x000fe2000800063f */
[----:B------:R-:W-:Y:S01]  /*04b0*/  IMAD.IADD R3, R4, 0x1, -R3 ;  /* 0x0000000104037824 */ /* 0x000fe200078e0a03 */
[----:B------:R-:W-:Y:S01]  /*04c0*/  @!UP1 UMOV UR10, 0x400 ;  /* 0x00000400000a9882 */ /* 0x000fe20000000000 */
[----:B------:R-:W-:Y:S01]  /*04d0*/  VOTEU.ALL UP2, P1 ;  /* 0x00000000003f7886 */ /* 0x000fe20000840000 */
[----:B------:R-:W-:Y:S01]  /*04e0*/  VOTEU.ALL UP3, P1 ;  /* 0x00000000003f7886 */ /* 0x000fe20000860000 */
[----:B------:R-:W-:Y:S01]  /*04f0*/  VOTEU.ALL UP4, P1 ;  /* 0x00000000003f7886 */ /* 0x000fe20000880000 */
[----:B------:R-:W5:Y:S01]  /*0500*/  @!UP1 S2UR UR11, SR_CgaCtaId ;  /* 0x00000000000b99c3 */ /* 0x000f620000008800 */
[----:B------:R-:W-:Y:S01]  /*0510*/  VOTEU.ALL UP5, P1 ;  /* 0x00000000003f7886 */ /* 0x000fe200008a0000 */
[----:B------:R-:W-:Y:S01]  /*0520*/  ISETP.NE.AND P1, PT, RZ, UR15, PT ;  /* 0x0000000fff007c0c */ /* 0x000fe2000bf25270 */
[----:B-1----:R-:W-:-:S02]  /*0530*/  @!UP0 ULEA UR9, UR7, UR6, 0x18 ;  /* 0x0000000607098291 */ /* 0x002fc4000f8ec03f */
[----:B------:R-:W-:-:S04]  /*0540*/  @!UP1 UIADD3 UR6, -UR12, 0x100000, URZ ;  /* 0x001000000c069890 */ /* 0x000fc8000fffe13f */
[----:B------:R-:W-:Y:S02]  /*0550*/  @!UP1 USHF.L.U32 UR7, UR6, 0xb, URZ ;  /* 0x0000000b06079899 */ /* 0x000fe4000800063f */
[----:B------:R-:W-:Y:S01]  /*0560*/  @!UP1 USHF.L.U32 UR6, UR6, 0x1, URZ ;  /* 0x0000000106069899 */ /* 0x000fe2000800063f */
[----:B------:R-:W-:Y:S01]  /*0570*/  VOTEU.ALL UP0, P0 ;  /* 0x00000000003f7886 */ /* 0x000fe20000000000 */
[----:B-----5:R-:W-:Y:S01]  /*0580*/  @!UP1 ULEA UR10, UR11, UR10, 0x18 ;  /* 0x0000000a0b0a9291 */ /* 0x020fe2000f8ec03f */
[----:B------:R-:W-:Y:S01]  /*0590*/  VOTEU.ALL UP1, P0 ;  /* 0x00000000003f7886 */ /* 0x000fe20000020000 */
[----:B------:R-:W1:Y:S02]  /*05a0*/  FENCE.VIEW.ASYNC.S ;  /* 0x00000000000073c6 */ /* 0x000e640000000000 */
[----:B-1----:R-:W2:Y:S02]  /*05b0*/  @!UP0 SYNCS.EXCH.64 URZ, [UR9+0x50], UR4 ;  /* 0x00005004093f85b2 */ /* 0x002ea40008000100 */
[----:B------:R1:W2:Y:S01]  /*05c0*/  @!UP1 SYNCS.EXCH.64 URZ, [UR9+0x58], UR4 ;  /* 0x00005804093f95b2 */ /* 0x0002a20008000100 */
[----:B------:R-:W-:Y:S01]  /*05d0*/  NOP ;  /* 0x0000000000007918 */ /* 0x000fe20000000000 */
[----:B-1----:R-:W-:-:S02]  /*05e0*/  ULDC.64 UR4, c[0x0][0x598] ;  /* 0x0001660000047ab9 */ /* 0x002fc40000000a00 */
[----:B------:R-:W-:Y:S02]  /*05f0*/  ISETP.NE.U32.AND P0, PT, RZ, UR4, PT ;  /* 0x00000004ff007c0c */ /* 0x000fe4000bf05070 */
[----:B------:R1:W2:Y:S02]  /*0600*/  @!UP2 SYNCS.EXCH.64 URZ, [UR10+0x30], UR6 ;  /* 0x000030060a3fa5b2 */ /* 0x0002a40008000100 */
[----:B------:R-:W-:Y:S01]  /*0610*/  ISETP.NE.AND.EX P0, PT, RZ, UR5, PT, P0 ;  /* 0x00000005ff007c0c */ /* 0x000fe2000bf05300 */
[----:B------:R1:W2:Y:S01]  /*0620*/  @!UP3 SYNCS.EXCH.64 URZ, [UR10+0x38], UR6 ;  /* 0x000038060a3fb5b2 */ /* 0x0002a20008000100 */
[----:B------:R1:W2:Y:S01]  /*0630*/  @!UP4 SYNCS.EXCH.64 URZ, [UR10+0x40], UR6 ;  /* 0x000040060a3fc5b2 */ /* 0x0002a20008000100 */
[----:B------:R1:W2:Y:S01]  /*0640*/  @!UP5 SYNCS.EXCH.64 URZ, [UR10+0x48], UR6 ;  /* 0x000048060a3fd5b2 */ /* 0x0002a20008000100 */
[----:B------:R-:W-:Y:S01]  /*0650*/  NOP ;  /* 0x0000000000007918 */ /* 0x000fe20000000000 */
[----:B--234-:R-:W-:Y:S08]  /*0660*/  BAR.SYNC.DEFER_BLOCKING 0x0 ;  /* 0x0000000000007b1d */ /* 0x01cff00000010000 */
[----:B01----:R-:W-:Y:S05]  /*0670*/  @!P0 BRA `(.L_x_3) ;  /* 0x00000000001c8947 */ /* 0x003fea0003800000 */
[----:B------:R-:W0:Y:S02]  /*0680*/  LDC.64 R6, c[0x0][0x598] ;  /* 0x00016600ff067b82 */ /* 0x000e240000000a00 */
[----:B0-----:R-:W2:Y:S02]  /*0690*/  LDG.E.64 R6, desc[UR48][R6.64] ;  /* 0x0000003006067981 */ /* 0x001ea4000c1e1b00 */
[----:B--2---:R-:W-:-:S04]  /*06a0*/  ISETP.NE.U32.AND P0, PT, R6, RZ, PT ;  /* 0x000000ff0600720c */ /* 0x004fc80003f05070 */
[----:B------:R-:W-:-:S13]  /*06b0*/  ISETP.NE.AND.EX P0, PT, R7, RZ, PT, P0 ;  /* 0x000000ff0700720c */ /* 0x000fda0003f05300 */
[----:B------:R-:W-:Y:S05]  /*06c0*/  @!P0 BRA `(.L_x_3) ;  /* 0x0000000000088947 */ /* 0x000fea0003800000 */
[----:B------:R1:W5:Y:S01]  /*06d0*/  LD.E R23, desc[UR48][R6.64] ;  /* 0x0000003006177980 */ /* 0x000362000c101900 */
[----:B------:R-:W-:Y:S05]  /*06e0*/  BRA `(.L_x_4) ;  /* 0x0000000000247947 */ /* 0x000fea0003800000 */
.L_x_3:
[----:B------:R-:W-:Y:S02]  /*06f0*/  ULDC.64 UR4, c[0x0][0x588] ;  /* 0x0001620000047ab9 */ /* 0x000fe40000000a00 */
[----:B------:R-:W-:-:S04]  /*0700*/  ISETP.NE.U32.AND P0, PT, RZ, UR4, PT ;  /* 0x00000004ff007c0c */ /* 0x000fc8000bf05070 */
[----:B------:R-:W-:-:S13]  /*0710*/  ISETP.NE.AND.EX P0, PT, RZ, UR5, PT, P0 ;  /* 0x00000005ff007c0c */ /* 0x000fda000bf05300 */
[----:B------:R-:W-:Y:S05]  /*0720*/  @!P0 BRA `(.L_x_5) ;  /* 0x00000000000c8947 */ /* 0x000fea0003800000 */
[----:B------:R-:W0:Y:S02]  /*0730*/  LDC.64 R6, c[0x0][0x588] ;  /* 0x00016200ff067b82 */ /* 0x000e240000000a00 */
[----:B0-----:R0:W5:Y:S01]  /*0740*/  LDG.E R23, desc[UR48][R6.64] ;  /* 0x0000003006177981 */ /* 0x001162000c1e1900 */
[----:B------:R-:W-:Y:S05]  /*0750*/  BRA `(.L_x_4) ;  /* 0x0000000000087947 */ /* 0x000fea0003800000 */
.L_x_5:
[----:B------:R-:W-:Y:S02]  /*0760*/  ULDC UR4, c[0x0][0x580] ;  /* 0x0001600000047ab9 */ /* 0x000fe40000000800 */
[----:B------:R-:W-:-:S07]  /*0770*/  IMAD.U32 R23, RZ, RZ, UR4 ;  /* 0x00000004ff177e24 */ /* 0x000fce000f8e00ff */
.L_x_4:
[----:B------:R-:W-:Y:S02]  /*0780*/  ULDC.64 UR4, c[0x0][0x5a0] ;  /* 0x0001680000047ab9 */ /* 0x000fe40000000a00 */
[----:B------:R-:W-:-:S04]  /*0790*/  ISETP.NE.U32.AND P0, PT, RZ, UR4, PT ;  /* 0x00000004ff007c0c */ /* 0x000fc8000bf05070 */
[----:B------:R-:W-:-:S13]  /*07a0*/  ISETP.NE.AND.EX P0, PT, RZ, UR5, PT, P0 ;  /* 0x00000005ff007c0c */ /* 0x000fda000bf05300 */
[----:B------:R-:W-:Y:S05]  /*07b0*/  @!P0 BRA `(.L_x_6) ;  /* 0x00000000001c8947 */ /* 0x000fea0003800000 */
[----:B01----:R-:W0:Y:S02]  /*07c0*/  LDC.64 R6, c[0x0][0x5a0] ;  /* 0x00016800ff067b82 */ /* 0x003e240000000a00 */
[----:B0-----:R-:W2:Y:S02]  /*07d0*/  LDG.E.64 R6, desc[UR48][R6.64] ;  /* 0x0000003006067981 */ /* 0x001ea4000c1e1b00 */
[----:B--2---:R-:W-:-:S04]  /*07e0*/  ISETP.NE.U32.AND P0, PT, R6, RZ, PT ;  /* 0x000000ff0600720c */ /* 0x004fc80003f05070 */
[----:B------:R-:W-:-:S13]  /*07f0*/  ISETP.NE.AND.EX P0, PT, R7, RZ, PT, P0 ;  /* 0x000000ff0700720c */ /* 0x000fda0003f05300 */
[----:B------:R-:W-:Y:S05]  /*0800*/  @!P0 BRA `(.L_x_6) ;  /* 0x0000000000088947 */ /* 0x000fea0003800000 */
[----:B------:R3:W5:Y:S01]  /*0810*/  LD.E R22, desc[UR48][R6.64] ;  /* 0x0000003006167980 */ /* 0x000762000c101900 */
[----:B------:R-:W-:Y:S05]  /*0820*/  BRA `(.L_x_7) ;  /* 0x0000000000247947 */ /* 0x000fea0003800000 */
.L_x_6:
[----:B------:R-:W-:Y:S02]  /*0830*/  ULDC.64 UR4, c[0x0][0x590] ;  /* 0x0001640000047ab9 */ /* 0x000fe40000000a00 */
[----:B------:R-:W-:-:S04]  /*0840*/  ISETP.NE.U32.AND P0, PT, RZ, UR4, PT ;  /* 0x00000004ff007c0c */ /* 0x000fc8000bf05070 */
[----:B------:R-:W-:-:S13]  /*0850*/  ISETP.NE.AND.EX P0, PT, RZ, UR5, PT, P0 ;  /* 0x00000005ff007c0c */ /* 0x000fda000bf05300 */
[----:B------:R-:W-:Y:S05]  /*0860*/  @!P0 BRA `(.L_x_8) ;  /* 0x00000000000c8947 */ /* 0x000fea0003800000 */
[----:B01----:R-:W0:Y:S02]  /*0870*/  LDC.64 R6, c[0x0][0x590] ;  /* 0x00016400ff067b82 */ /* 0x003e240000000a00 */
[----:B0-----:R2:W5:Y:S01]  /*0880*/  LDG.E R22, desc[UR48][R6.64] ;  /* 0x0000003006167981 */ /* 0x001562000c1e1900 */
[----:B------:R-:W-:Y:S05]  /*0890*/  BRA `(.L_x_7) ;  /* 0x0000000000087947 */ /* 0x000fea0003800000 */
.L_x_8:
[----:B------:R-:W-:Y:S02]  /*08a0*/  ULDC UR4, c[0x0][0x584] ;  /* 0x0001610000047ab9 */ /* 0x000fe40000000800 */
[----:B------:R-:W-:-:S07]  /*08b0*/  IMAD.U32 R22, RZ, RZ, UR4 ;  /* 0x00000004ff167e24 */ /* 0x000fce000f8e00ff */
.L_x_7:
[----:B------:R-:W4:Y:S01]  /*08c0*/  S2UR UR10, SR_CTAID.Y ;  /* 0x00000000000a79c3 */ /* 0x000f220000002600 */
[----:B------:R-:W-:Y:S01]  /*08d0*/  ULDC UR5, c[0x0][0x65c] ;  /* 0x0001970000057ab9 */ /* 0x000fe20000000800 */
[----:B------:R-:W-:Y:S01]  /*08e0*/  UISETP.NE.AND UP0, UPT, UR15, 0x2, UPT ;  /* 0x000000020f00788c */ /* 0x000fe2000bf05270 */
[----:B------:R-:W-:Y:S01]  /*08f0*/  PRMT R5, RZ, 0x7610, R5 ;  /* 0x00007610ff057816 */ /* 0x000fe20000000005 */
[----:B------:R-:W-:Y:S01]  /*0900*/  UISETP.NE.AND UP2, UPT, UR5, 0x1, UPT ;  /* 0x000000010500788c */ /* 0x000fe2000bf45270 */
[----:B------:R-:W-:Y:S02]  /*0910*/  IMAD.MOV.U32 R19, RZ, RZ, -0x1 ;  /* 0xffffffffff137424 */ /* 0x000fe400078e00ff */
[----:B------:R-:W-:Y:S01]  /*0920*/  IMAD.MOV.U32 R18, RZ, RZ, -0x1 ;  /* 0xffffffffff127424 */ /* 0x000fe200078e00ff */
[----:B------:R-:W4:Y:S01]  /*0930*/  S2UR UR4, SR_CTAID.X ;  /* 0x00000000000479c3 */ /* 0x000f220000002500 */
[----:B------:R-:W-:-:S06]  /*0940*/  UP2UR UR41, UPR, URZ, 0x4 ;  /* 0x000000043f297883 */ /* 0x000fcc0008000000 */
[----:B------:R-:W-:Y:S01]  /*0950*/  @UP2 ULDC UR12, c[0x0][0x10] ;  /* 0x00000400000c2ab9 */ /* 0x000fe20000000800 */
[----:B------:R-:W-:Y:S01]  /*0960*/  @UP2 UMOV UR7, URZ ;  /* 0x0000003f00072c82 */ /* 0x000fe20008000000 */
[----:B------:R-:W-:Y:S01]  /*0970*/  @UP2 UMOV UR5, URZ ;  /* 0x0000003f00052c82 */ /* 0x000fe20008000000 */
[----:B0123--:R-:W0:Y:S01]  /*0980*/  LDC.64 R6, c[0x0][0x650] ;  /* 0x00019400ff067b82 */ /* 0x00fe220000000a00 */
[----:B----4-:R-:W-:Y:S02]  /*0990*/  @UP2 UMOV UR9, UR10 ;  /* 0x0000000a00092c82 */ /* 0x010fe40008000000 */
[----:B------:R-:W-:Y:S01]  /*09a0*/  @UP2 UMOV UR6, UR9 ;  /* 0x0000000900062c82 */ /* 0x000fe20008000000 */
[----:B------:R-:W-:Y:S01]  /*09b0*/  @!UP2 UMOV UR9, UR10 ;  /* 0x0000000a0009ac82 */ /* 0x000fe20008000000 */
[----:B------:R-:W-:-:S03]  /*09c0*/  @UP2 UIMAD.WIDE.U32 UR12, UR4, UR12, UR6 ;  /* 0x0000000c040c22a5 */ /* 0x000fc6000f8e0006 */
[----:B------:R-:W-:Y:S01]  /*09d0*/  @!UP2 ULDC UR6, c[0x0][0xc] ;  /* 0x000003000006aab9 */ /* 0x000fe20000000800 */
[----:B------:R-:W-:Y:S01]  /*09e0*/  @UP2 UIADD3 UR14, UR13, UR5, URZ ;  /* 0x000000050d0e2290 */ /* 0x000fe2000fffe03f */
[----:B------:R-:W-:Y:S02]  /*09f0*/  ULDC UR10, c[0x0][0xc] ;  /* 0x00000300000a7ab9 */ /* 0x000fe40000000800 */
[----:B------:R-:W-:Y:S01]  /*0a00*/  UMOV UR5, URZ ;  /* 0x0000003f00057c82 */ /* 0x000fe20008000000 */
[----:B------:R-:W-:Y:S01]  /*0a10*/  ULDC UR11, c[0x0][0x10] ;  /* 0x00000400000b7ab9 */ /* 0x000fe20000000800 */
[----:B------:R-:W-:Y:S02]  /*0a20*/  @!UP2 UIMAD.WIDE.U32 UR6, UR6, UR9, UR4 ;  /* 0x000000090606a2a5 */ /* 0x000fe4000f8e0004 */
[----:B------:R-:W-:Y:S01]  /*0a30*/  UIMAD.WIDE.U32 UR10, UR10, UR11, URZ ;  /* 0x0000000b0a0a72a5 */ /* 0x000fe2000f8e003f */
[----:B------:R-:W-:-:S03]  /*0a40*/  ULDC UR13, c[0x0][0x14] ;  /* 0x00000500000d7ab9 */ /* 0x000fc60000000800 */
[----:B------:R-:W-:Y:S02]  /*0a50*/  UIMAD.WIDE.U32 UR38, UR10, UR13, URZ ;  /* 0x0000000d0a2672a5 */ /* 0x000fe4000f8e003f */
[----:B------:R-:W-:Y:S01]  /*0a60*/  UIMAD UR40, UR11, UR13, URZ ;  /* 0x0000000d0b2872a4 */ /* 0x000fe2000f8e023f */
[----:B------:R-:W-:Y:S01]  /*0a70*/  @!UP2 UMOV UR12, UR6 ;  /* 0x00000006000cac82 */ /* 0x000fe20008000000 */
[----:B------:R-:W-:Y:S02]  /*0a80*/  @!UP2 UMOV UR14, UR7 ;  /* 0x00000007000eac82 */ /* 0x000fe40008000000 */
[----:B------:R-:W-:Y:S02]  /*0a90*/  UIADD3 UR40, UR39, UR40, URZ ;  /* 0x0000002827287290 */ /* 0x000fe4000fffe03f */
[----:B------:R-:W-:-:S04]  /*0aa0*/  UIADD3 UR6, UP1, UR12, UR38, URZ ;  /* 0x000000260c067290 */ /* 0x000fc8000ff3e03f */
[----:B------:R-:W-:Y:S02]  /*0ab0*/  UIADD3.X UR7, UR14, UR40, URZ, UP1, !UPT ;  /* 0x000000280e077290 */ /* 0x000fe40008ffe43f */
[----:B------:R-:W-:Y:S02]  /*0ac0*/  USEL UR6, UR6, UR12, !UP0 ;  /* 0x0000000c06067287 */ /* 0x000fe4000c000000 */
[----:B------:R-:W-:-:S04]  /*0ad0*/  USEL UR7, UR7, UR14, !UP0 ;  /* 0x0000000e07077287 */ /* 0x000fc8000c000000 */
[----:B0-----:R-:W-:Y:S01]  /*0ae0*/  ISETP.LE.U32.AND P0, PT, R6, UR6, PT ;  /* 0x0000000606007c0c */ /* 0x001fe2000bf03070 */
[----:B------:R-:W-:Y:S02]  /*0af0*/  IMAD.U32 R16, RZ, RZ, UR6 ;  /* 0x00000006ff107e24 */ /* 0x000fe4000f8e00ff */
[----:B------:R-:W-:Y:S02]  /*0b00*/  IMAD.U32 R2, RZ, RZ, UR7 ;  /* 0x00000007ff027e24 */ /* 0x000fe4000f8e00ff */
[----:B------:R-:W-:-:S03]  /*0b10*/  IMAD.U32 R17, RZ, RZ, UR7 ;  /* 0x00000007ff117e24 */ /* 0x000fc6000f8e00ff */
[----:B------:R-:W-:Y:S01]  /*0b20*/  ISETP.GE.U32.AND.EX P0, PT, R2, R7, PT, P0 ;  /* 0x000000070200720c */ /* 0x000fe20003f06100 */
[----:B------:R-:W-:-:S12]  /*0b30*/  IMAD.MOV.U32 R2, RZ, RZ, -0x1 ;  /* 0xffffffffff027424 */ /* 0x000fd800078e00ff */
[----:B------:R-:W-:Y:S05]  /*0b40*/  @P0 BRA `(.L_x_9) ;  /* 0x00000004008c0947 */ /* 0x000fea0003800000 */
[----:B------:R-:W-:Y:S01]  /*0b50*/  I2FP.F32.U32 R2, UR4 ;  /* 0x0000000400027c45 */ /* 0x000fe20008201000 */
[----:B------:R-:W-:Y:S01]  /*0b60*/  ULDC.64 UR16, c[0x0][0x628] ;  /* 0x00018a0000107ab9 */ /* 0x000fe20000000a00 */
[----:B------:R-:W-:Y:S01]  /*0b70*/  ULDC UR6, c[0x0][0x150] ;  /* 0x0000540000067ab9 */ /* 0x000fe20000000800 */
[----:B------:R-:W-:Y:S01]  /*0b80*/  ISETP.NE.U32.AND P0, PT, RZ, UR16, PT ;  /* 0x00000010ff007c0c */ /* 0x000fe2000bf05070 */
[----:B------:R-:W-:Y:S01]  /*0b90*/  ULDC UR15, c[0x0][0x630] ;  /* 0x00018c00000f7ab9 */ /* 0x000fe20000000800 */
[----:B------:R-:W-:Y:S01]  /*0ba0*/  FMUL R2, R2, UR6 ;  /* 0x0000000602027c20 */ /* 0x000fe20008400000 */
[----:B------:R-:W-:Y:S01]  /*0bb0*/  R2UR UR19, R16 ;  /* 0x00000000101372ca */ /* 0x000fe200000e0000 */
[----:B------:R-:W-:Y:S01]  /*0bc0*/  ULDC UR21, c[0x0][0x154] ;  /* 0x0000550000157ab9 */ /* 0x000fe20000000800 */
[----:B------:R-:W-:Y:S01]  /*0bd0*/  ISETP.NE.AND.EX P0, PT, RZ, UR17, PT, P0 ;  /* 0x00000011ff007c0c */ /* 0x000fe2000bf05300 */
[----:B------:R0:W1:Y:S01]  /*0be0*/  F2I.U32.TRUNC.NTZ R5, R2 ;  /* 0x0000000200057305 */ /* 0x000062000020f000 */
[----:B------:R-:W-:-:S02]  /*0bf0*/  R2UR UR20, R17 ;  /* 0x00000000111472ca */ /* 0x000fc400000e0000 */
[----:B------:R-:W-:Y:S02]  /*0c00*/  R2UR UR6, R16 ;  /* 0x00000000100672ca */ /* 0x000fe400000e0000 */
[----:B------:R-:W-:-:S07]  /*0c10*/  R2UR UR7, R17 ;  /* 0x00000000110772ca */ /* 0x000fce00000e0000 */
[----:B0-----:R-:W-:Y:S08]  /*0c20*/  @!P0 BRA `(.L_x_10) ;  /* 0x0000000000308947 */ /* 0x001ff00003800000 */
[----:B------:R-:W-:Y:S01]  /*0c30*/  R2UR UR6, R16 ;  /* 0x00000000100672ca */ /* 0x000fe200000e0000 */
[----:B------:R-:W-:Y:S01]  /*0c40*/  ULDC UR12, c[0x0][0x634] ;  /* 0x00018d00000c7ab9 */ /* 0x000fe20000000800 */
[----:B------:R-:W-:-:S11]  /*0c50*/  R2UR UR14, R17 ;  /* 0x00000000110e72ca */ /* 0x000fd600000e0000 */
[----:B------:R-:W-:-:S04]  /*0c60*/  UIADD3 UR12, UP1, UR6, UR12, URZ ;  /* 0x0000000c060c7290 */ /* 0x000fc8000ff3e03f */
[----:B------:R-:W-:-:S04]  /*0c70*/  UIADD3.X UR14, URZ, UR14, URZ, UP1, !UPT ;  /* 0x0000000e3f0e7290 */ /* 0x000fc80008ffe43f */
[----:B------:R-:W-:-:S04]  /*0c80*/  UIMAD.WIDE.U32 UR6, UR14, UR16, URZ ;  /* 0x000000100e0672a5 */ /* 0x000fc8000f8e003f */
[----:B------:R-:W-:Y:S02]  /*0c90*/  UIMAD.WIDE.U32 UR10, UP1, UR12, UR17, UR6 ;  /* 0x000000110c0a72a5 */ /* 0x000fe4000f820006 */
[----:B------:R-:W-:Y:S02]  /*0ca0*/  UIMAD.WIDE.U32 UR6, UR12, UR16, URZ ;  /* 0x000000100c0672a5 */ /* 0x000fe4000f8e003f */
[----:B------:R-:W-:Y:S02]  /*0cb0*/  UIADD3.X UR13, URZ, URZ, URZ, UP1, !UPT ;  /* 0x0000003f3f0d7290 */ /* 0x000fe40008ffe43f */
[----:B------:R-:W-:Y:S01]  /*0cc0*/  UIADD3 URZ, UP1, UR7, UR10, URZ ;  /* 0x0000000a073f7290 */ /* 0x000fe2000ff3e03f */
[----:B------:R-:W-:-:S03]  /*0cd0*/  UMOV UR12, UR11 ;  /* 0x0000000b000c7c82 */ /* 0x000fc60008000000 */
[----:B------:R-:W-:-:S12]  /*0ce0*/  UIMAD.WIDE.U32.X UR6, UR14, UR17, UR12, UP1 ;  /* 0x000000110e0672a5 */ /* 0x000fd800088e040c */
.L_x_10:
[----:B------:R-:W-:Y:S01]  /*0cf0*/  USHF.R.U64 UR5, UR6, UR15, UR7 ;  /* 0x0000000f06057299 */ /* 0x000fe20008001207 */
[----:B------:R-:W-:Y:S01]  /*0d00*/  I2FP.F32.U32 R2, UR9 ;  /* 0x0000000900027c45 */ /* 0x000fe20008201000 */
[----:B------:R-:W-:Y:S01]  /*0d10*/  USHF.R.U32.HI UR6, URZ, UR15, UR7 ;  /* 0x0000000f3f067299 */ /* 0x000fe20008011607 */
[----:B-1----:R-:W-:Y:S01]  /*0d20*/  R2UR UR14, R5 ;  /* 0x00000000050e72ca */ /* 0x002fe200000e0000 */
[----:B------:R-:W-:Y:S02]  /*0d30*/  UIADD3 UR17, UP1, URZ, -UR5, URZ ;  /* 0x800000053f117290 */ /* 0x000fe4000ff3e03f */
[----:B------:R-:W-:Y:S01]  /*0d40*/  FMUL R2, R2, UR21 ;  /* 0x0000001502027c20 */ /* 0x000fe20008400000 */
[----:B------:R-:W-:Y:S01]  /*0d50*/  ULDC.64 UR10, c[0x0][0x620] ;  /* 0x00018800000a7ab9 */ /* 0x000fe20000000a00 */
[----:B------:R-:W-:Y:S01]  /*0d60*/  UIADD3.X UR6, URZ, ~UR6, URZ, UP1, !UPT ;  /* 0x800000063f067290 */ /* 0x000fe20008ffe43f */
[----:B------:R-:W-:Y:S01]  /*0d70*/  UMOV UR12, UR19 ;  /* 0x00000013000c7c82 */ /* 0x000fe20008000000 */
[----:B------:R-:W-:-:S02]  /*0d80*/  UMOV UR13, UR20 ;  /* 0x00000014000d7c82 */ /* 0x000fc40008000000 */
[----:B------:R-:W-:Y:S01]  /*0d90*/  UIMAD UR6, UR6, UR10, URZ ;  /* 0x0000000a060672a4 */ /* 0x000fe2000f8e023f */
[----:B------:R-:W0:Y:S01]  /*0da0*/  F2I.U32.TRUNC.NTZ R2, R2 ;  /* 0x0000000200027305 */ /* 0x000e22000020f000 */
[----:B------:R-:W-:Y:S02]  /*0db0*/  UIMAD.WIDE.U32 UR12, UR17, UR10, UR12 ;  /* 0x0000000a110c72a5 */ /* 0x000fe4000f8e000c */
[----:B------:R-:W-:Y:S01]  /*0dc0*/  UIMAD UR17, UR17, UR11, UR6 ;  /* 0x0000000b111172a4 */ /* 0x000fe2000f8e0206 */
[----:B------:R-:W-:Y:S01]  /*0dd0*/  ULDC UR24, c[0x0][0x658] ;  /* 0x0001960000187ab9 */ /* 0x000fe20000000800 */
[----:B------:R-:W-:Y:S02]  /*0de0*/  UMOV UR22, 0xffffffff ;  /* 0xffffffff00167882 */ /* 0x000fe40000000000 */
[----:B------:R-:W-:Y:S01]  /*0df0*/  UIADD3 UR17, UR13, UR17, URZ ;  /* 0x000000110d117290 */ /* 0x000fe2000fffe03f */
[----:B------:R-:W-:Y:S01]  /*0e00*/  ULDC UR19, c[0x0][0x618] ;  /* 0x0001860000137ab9 */ /* 0x000fe20000000800 */
[----:B------:R-:W-:Y:S01]  /*0e10*/  ULDC.64 UR6, c[0x0][0x640] ;  /* 0x0001900000067ab9 */ /* 0x000fe20000000a00 */
[----:B------:R-:W-:Y:S01]  /*0e20*/  USHF.L.U32 UR13, UR22, UR24, URZ ;  /* 0x00000018160d7299 */ /* 0x000fe2000800063f */
[----:B------:R-:W-:Y:S01]  /*0e30*/  ISETP.NE.U32.AND P0, PT, RZ, UR6, PT ;  /* 0x00000006ff007c0c */ /* 0x000fe2000bf05070 */
[----:B------:R-:W-:-:S02]  /*0e40*/  USHF.R.U64 UR22, UR12, UR19, UR17 ;  /* 0x000000130c167299 */ /* 0x000fc40008001211 */
[----:B------:R-:W-:Y:S01]  /*0e50*/  USHF.R.U32.HI UR12, URZ, UR19, UR17 ;  /* 0x000000133f0c7299 */ /* 0x000fe20008011611 */
[----:B0-----:R-:W-:Y:S01]  /*0e60*/  R2UR UR16, R2 ;  /* 0x00000000021072ca */ /* 0x001fe200000e0000 */
[----:B------:R-:W-:Y:S01]  /*0e70*/  ULDC UR21, c[0x0][0x608] ;  /* 0x0001820000157ab9 */ /* 0x000fe20000000800 */
[----:B------:R-:W-:Y:S01]  /*0e80*/  ISETP.NE.AND.EX P0, PT, RZ, UR7, PT, P0 ;  /* 0x00000007ff007c0c */ /* 0x000fe2000bf05300 */
[----:B------:R-:W-:Y:S02]  /*0e90*/  USHF.R.U64 UR26, UR22, UR21, UR12 ;  /* 0x00000015161a7299 */ /* 0x000fe4000800120c */
[----:B------:R-:W-:Y:S01]  /*0ea0*/  USHF.R.U32.HI UR12, URZ, UR21, UR12 ;  /* 0x000000153f0c7299 */ /* 0x000fe2000801160c */
[----:B------:R-:W-:Y:S01]  /*0eb0*/  UMOV UR20, 0x1 ;  /* 0x0000000100147882 */ /* 0x000fe20000000000 */
[----:B------:R-:W-:Y:S02]  /*0ec0*/  UIADD3 UR14, -UR14, URZ, URZ ;  /* 0x0000003f0e0e7290 */ /* 0x000fe4000fffe13f */
[----:B------:R-:W-:-:S02]  /*0ed0*/  USHF.R.U64 UR27, UR26, UR24, UR12 ;  /* 0x000000181a1b7299 */ /* 0x000fc4000800120c */
[----:B------:R-:W-:Y:S01]  /*0ee0*/  USHF.L.U32 UR19, UR20, UR24, URZ ;  /* 0x0000001814137299 */ /* 0x000fe2000800063f */
[----:B------:R-:W-:Y:S01]  /*0ef0*/  ULDC UR15, c[0x0][0x144] ;  /* 0x00005100000f7ab9 */ /* 0x000fe20000000800 */
[----:B------:R-:W-:Y:S01]  /*0f00*/  ULDC UR10, c[0x0][0x600] ;  /* 0x00018000000a7ab9 */ /* 0x000fe20000000800 */
[----:B------:R-:W-:Y:S02]  /*0f10*/  ULOP3.LUT UR20, URZ, UR13, URZ, 0x33, !UPT ;  /* 0x0000000d3f147292 */ /* 0x000fe4000f8e333f */
[----:B------:R-:W-:Y:S02]  /*0f20*/  USHF.R.U32.HI UR13, URZ, UR24, UR12 ;  /* 0x000000183f0d7299 */ /* 0x000fe4000801160c */
[----:B------:R-:W-:Y:S02]  /*0f30*/  UIADD3 UR11, UR10, -0x1, URZ ;  /* 0xffffffff0a0b7890 */ /* 0x000fe4000fffe03f */
[----:B------:R-:W-:Y:S02]  /*0f40*/  UIADD3 UR23, -UR16, URZ, URZ ;  /* 0x0000003f10177290 */ /* 0x000fe4000fffe13f */
[----:B------:R-:W-:Y:S01]  /*0f50*/  UIMAD UR4, UR15, UR14, UR4 ;  /* 0x0000000e0f0472a4 */ /* 0x000fe2000f8e0204 */
[----:B------:R-:W-:Y:S01]  /*0f60*/  ULDC UR28, c[0x0][0x148] ;  /* 0x00005200001c7ab9 */ /* 0x000fe20000000800 */
[----:B------:R-:W-:Y:S01]  /*0f70*/  ULDC UR24, c[0x0][0x648] ;  /* 0x0001920000187ab9 */ /* 0x000fe20000000800 */
[----:B------:R-:W-:Y:S01]  /*0f80*/  ULDC UR25, c[0x0][0x638] ;  /* 0x00018e0000197ab9 */ /* 0x000fe20000000800 */
[----:B------:R-:W-:Y:S01]  /*0f90*/  UMOV UR12, UR27 ;  /* 0x0000001b000c7c82 */ /* 0x000fe20008000000 */
[----:B------:R-:W-:Y:S07]  /*0fa0*/  @!P0 BRA `(.L_x_11) ;  /* 0x0000000000308947 */ /* 0x000fee0003800000 */
[----:B------:R-:W-:Y:S02]  /*0fb0*/  ULDC UR16, c[0x0][0x64c] ;  /* 0x0001930000107ab9 */ /* 0x000fe40000000800 */
        /* <DEDUP_REMOVED lines=8> */
[----:B------:R-:W-:-:S07]  /*1040*/  UIMAD.WIDE.U32.X UR6, UR21, UR7, UR16, UP1 ;  /* 0x00000007150672a5 */ /* 0x000fce00088e0410 */
[----:B------:R-:W-:Y:S01]  /*1050*/  UMOV UR12, UR6 ;  /* 0x00000006000c7c82 */ /* 0x000fe20008000000 */
[----:B------:R-:W-:-:S05]  /*1060*/  UMOV UR13, UR7 ;  /* 0x00000007000d7c82 */ /* 0x000fca0008000000 */
.L_x_11:
[----:B------:R-:W-:Y:S01]  /*1070*/  UISETP.NE.AND UP1, UPT, UR41, URZ, UPT ;  /* 0x0000003f2900728c */ /* 0x000fe2000bf25270 */
[----:B------:R-:W-:Y:S01]  /*1080*/  IMAD.MOV.U32 R5, RZ, RZ, 0x1 ;  /* 0x00000001ff057424 */ /* 0x000fe200078e00ff */
[----:B------:R-:W-:Y:S01]  /*1090*/  USHF.R.U64 UR6, UR12, UR24, UR13 ;  /* 0x000000180c067299 */ /* 0x000fe2000800120d */
[----:B------:R-:W-:Y:S01]  /*10a0*/  IMAD.U32 R2, RZ, RZ, UR5 ;  /* 0x00000005ff027e24 */ /* 0x000fe2000f8e00ff */
[----:B------:R-:W-:Y:S02]  /*10b0*/  ULOP3.LUT UR20, UR26, UR20, URZ, 0xc0, !UPT ;  /* 0x000000141a147292 */ /* 0x000fe4000f8ec03f */
[----:B------:R-:W-:Y:S02]  /*10c0*/  UIADD3 UR7, -UR6, URZ, URZ ;  /* 0x0000003f06077290 */ /* 0x000fe4000fffe13f */
[----:B------:R-:W-:Y:S02]  /*10d0*/  UIMAD UR19, UR19, UR6, UR20 ;  /* 0x00000006131372a4 */ /* 0x000fe4000f8e0214 */
[----:B------:R-:W-:-:S02]  /*10e0*/  ULOP3.LUT UR11, UR22, UR11, URZ, 0xc0, !UPT ;  /* 0x0000000b160b7292 */ /* 0x000fc4000f8ec03f */
[----:B------:R-:W-:Y:S02]  /*10f0*/  @UP1 UIMAD UR4, UR28, UR23, UR9 ;  /* 0x000000171c0412a4 */ /* 0x000fe4000f8e0209 */
[----:B------:R-:W-:-:S03]  /*1100*/  UIMAD UR6, UR7, UR25, UR27 ;  /* 0x00000019070672a4 */ /* 0x000fc6000f8e021b */
[----:B------:R-:W-:Y:S01]  /*1110*/  ULDC UR7, c[0x0][0x610] ;  /* 0x0001840000077ab9 */ /* 0x000fe20000000800 */
[----:B------:R-:W-:Y:S02]  /*1120*/  UIMAD UR6, UR6, UR10, UR11 ;  /* 0x0000000a060672a4 */ /* 0x000fe4000f8e020b */
[----:B------:R-:W-:-:S04]  /*1130*/  UIMAD UR4, UR19, UR7, UR4 ;  /* 0x00000007130472a4 */ /* 0x000fc8000f8e0204 */
[----:B------:R-:W-:Y:S02]  /*1140*/  USEL UR7, UR6, UR4, !UP1 ;  /* 0x0000000406077287 */ /* 0x000fe4000c800000 */
[----:B------:R-:W-:-:S04]  /*1150*/  USEL UR4, UR4, UR6, !UP1 ;  /* 0x0000000604047287 */ /* 0x000fc8000c800000 */
[----:B------:R-:W-:Y:S02]  /*1160*/  IMAD.U32 R18, RZ, RZ, UR7 ;  /* 0x00000007ff127e24 */ /* 0x000fe4000f8e00ff */
[----:B------:R-:W-:-:S07]  /*1170*/  IMAD.U32 R19, RZ, RZ, UR4 ;  /* 0x00000004ff137e24 */ /* 0x000fce000f8e00ff */
.L_x_9:
[----:B------:R-:W-:Y:S02]  /*1180*/  ULDC UR4, c[0x0][0x28c] ;  /* 0x0000a30000047ab9 */ /* 0x000fe40000000800 */
[----:B------:R-:W-:-:S04]  /*1190*/  UIADD3 UR4, UR4, 0xff, URZ ;  /* 0x000000ff04047890 */ /* 0x000fc8000fffe03f */
[----:B------:R-:W-:-:S04]  /*11a0*/  USHF.R.S32.HI UR5, URZ, 0x1f, UR4 ;  /* 0x0000001f3f057899 */ /* 0x000fc80008011404 */
[----:B------:R-:W-:-:S04]  /*11b0*/  ULEA.HI UR5, UR5, UR4, URZ, 0x8 ;  /* 0x0000000405057291 */ /* 0x000fc8000f8f403f */
[----:B------:R-:W-:Y:S01]  /*11c0*/  USHF.R.S32.HI UR42, URZ, 0x8, UR5 ;  /* 0x000000083f2a7899 */ /* 0x000fe20008011405 */
[----:B------:R-:W-:Y:S11]  /*11d0*/  @!P1 BRA `(.L_x_12) ;  /* 0x0000007c003c9947 */ /* 0x000ff60003800000 */
[----:B------:R-:W-:-:S06]  /*11e0*/  UISETP.GT.U32.AND UP1, UPT, UR18, 0x1, UPT ;  /* 0x000000011200788c */ /* 0x000fcc000bf24070 */
[----:B------:R-:W-:-:S13]  /*11f0*/  PLOP3.LUT P0, PT, PT, PT, UP1, 0x80, 0x0 ;  /* 0x000000000000781c */ /* 0x000fda0003f0f018 */
[----:B------:R-:W-:Y:S05]  /*1200*/  @P0 EXIT ;  /* 0x000000000000094d */ /* 0x000fea0003800000 */
.L_x_13:
[----:B------:R-:W-:-:S08]  /*1210*/  NOP ;  /* 0x0000000000007918 */ /* 0x000fd00000000000 */
[----:B------:R-:W0:Y:S02]  /*1220*/  USETMAXREG.TRY_ALLOC.CTAPOOL UP1, 0xe8 ;  /* 0x000000e8000079c8 */ /* 0x000e240008020600 */
[----:B0-----:R-:W-:-:S13]  /*1230*/  PLOP3.LUT P0, PT, PT, PT, UP1, 0x80, 0x0 ;  /* 0x000000000000781c */ /* 0x001fda0003f0f018 */
[----:B------:R-:W-:Y:S05]  /*1240*/  @!P0 BRA `(.L_x_13) ;  /* 0xfffffffc00f08947 */ /* 0x000fea000383ffff */
[----:B------:R-:W-:-:S13]  /*1250*/  LOP3.LUT P0, RZ, R5, 0xff, RZ, 0xc0, !PT ;  /* 0x000000ff05ff7812 */ /* 0x000fda000780c0ff */
[----:B------:R-:W-:Y:S05]  /*1260*/  @!P0 EXIT ;  /* 0x000000000000894d */ /* 0x000fea0003800000 */
[----:B------:R-:W0:Y:S01]  /*1270*/  S2UR UR5, SR_CgaCtaId ;  /* 0x00000000000579c3 */ /* 0x000e220000008800 */
[----:B------:R-:W-:Y:S01]  /*1280*/  VIADD R6, R0, 0xffffffff ;  /* 0xffffffff00067836 */ /* 0x000fe20000000000 */
[----:B------:R-:W-:Y:S01]  /*1290*/  SHF.R.S32.HI R4, RZ, 0x1f, R3 ;  /* 0x0000001fff047819 */ /* 0x000fe20000011403 */
[----:B------:R-:W-:Y:S01]  /*12a0*/  UMOV UR36, 0x400 ;  /* 0x0000040000247882 */ /* 0x000fe20000000000 */
[----:B------:R-:W-:Y:S02]  /*12b0*/  USHF.R.U32.HI UR4, URZ, 0x1, UR42 ;  /* 0x000000013f047899 */ /* 0x000fe4000801162a */
[----:B------:R-:W-:Y:S01]  /*12c0*/  R2UR UR44, R6 ;  /* 0x00000000062c72ca */ /* 0x000fe200000e0000 */
[----:B------:R-:W-:Y:S01]  /*12d0*/  ULOP3.LUT UR43, UR42, 0x1, URZ, 0xc0, !UPT ;  /* 0x000000012a2b7892 */ /* 0x000fe2000f8ec03f */
[CC--:B------:R-:W-:Y:S01]  /*12e0*/  LEA.HI R0, R4.reuse, R3.reuse, RZ, 0x2 ;  /* 0x0000000304007211 */ /* 0x0c0fe200078f10ff */
[----:B------:R-:W-:Y:S01]  /*12f0*/  UISETP.LT.AND UP1, UPT, UR42, 0x1, UPT ;  /* 0x000000012a00788c */ /* 0x000fe2000bf21270 */
[----:B------:R-:W-:Y:S01]  /*1300*/  LEA.HI R4, R4, R3, RZ, 0x5 ;  /* 0x0000000304047211 */ /* 0x000fe200078f28ff */
[----:B------:R-:W-:Y:S01]  /*1310*/  ULOP3.LUT UR4, UR4, 0x1, URZ, 0xc0, !UPT ;  /* 0x0000000104047892 */ /* 0x000fe2000f8ec03f */
[--C-:B------:R-:W-:Y:S01]  /*1320*/  SHF.R.S32.HI R152, RZ, 0x2, R0.reuse ;  /* 0x00000002ff987819 */ /* 0x100fe20000011400 */
[----:B------:R-:W-:Y:S01]  /*1330*/  ULDC UR6, c[0x0][0x284] ;  /* 0x0000a10000067ab9 */ /* 0x000fe20000000800 */
[----:B------:R-:W-:Y:S01]  /*1340*/  SHF.R.S32.HI R5, RZ, 0x1f, R0 ;  /* 0x0000001fff057819 */ /* 0x000fe20000011400 */
[----:B------:R-:W-:Y:S01]  /*1350*/  USEL UR43, UR43, URZ, !UP0 ;  /* 0x0000003f2b2b7287 */ /* 0x000fe2000c000000 */
[----:B------:R-:W-:Y:S01]  /*1360*/  LOP3.LUT R154, R0, 0xfffffffc, RZ, 0xc0, !PT ;  /* 0xfffffffc009a7812 */ /* 0x000fe200078ec0ff */
[----:B------:R-:W-:Y:S01]  /*1370*/  USEL UR46, UR42, 0x1, UP1 ;  /* 0x000000012a2e7887 */ /* 0x000fe20008800000 */
[----:B------:R-:W-:Y:S01]  /*1380*/  LEA.HI R5, R5, R152, RZ, 0x3 ;  /* 0x0000009805057211 */ /* 0x000fe200078f18ff */
[----:B------:R-:W-:Y:S01]  /*1390*/  USHF.L.U32 UR44, UR44, 0x3, URZ ;  /* 0x000000032c2c7899 */ /* 0x000fe2000800063f */
[----:B------:R-:W-:Y:S01]  /*13a0*/  ISETP.NE.AND P0, PT, R6, RZ, PT ;  /* 0x000000ff0600720c */ /* 0x000fe20003f05270 */
[----:B------:R-:W-:Y:S01]  /*13b0*/  UISETP.EQ.U32.AND UP0, UPT, UR4, 0x1, !UP0 ;  /* 0x000000010400788c */ /* 0x000fe2000c702070 */
[----:B------:R-:W-:Y:S01]  /*13c0*/  LOP3.LUT R5, R5, 0xfffffff8, RZ, 0xc0, !PT ;  /* 0xfffffff805057812 */ /* 0x000fe200078ec0ff */
[----:B------:R-:W-:Y:S01]  /*13d0*/  IMAD.IADD R154, R3, 0x1, -R154 ;  /* 0x00000001039a7824 */ /* 0x000fe200078e0a9a */
[----:B0-----:R-:W-:Y:S01]  /*13e0*/  ULEA UR36, UR5, UR36, 0x18 ;  /* 0x0000002405247291 */ /* 0x001fe2000f8ec03f */
[----:B------:R-:W-:Y:S01]  /*13f0*/  IMAD.U32 R156, RZ, RZ, UR44 ;  /* 0x0000002cff9c7e24 */ /* 0x000fe2000f8e00ff */
[----:B------:R-:W-:Y:S01]  /*1400*/  SEL R161, RZ, 0x1, P0 ;  /* 0x00000001ffa17807 */ /* 0x000fe20000000000 */
[----:B------:R-:W-:Y:S01]  /*1410*/  IMAD.IADD R152, R152, 0x1, -R5 ;  /* 0x0000000198987824 */ /* 0x000fe200078e0a05 */
[----:B------:R-:W-:Y:S01]  /*1420*/  UIADD3 UR45, UR36, 0x30, URZ ;  /* 0x00000030242d7890 */ /* 0x000fe2000fffe03f */
[----:B------:R-:W-:Y:S01]  /*1430*/  SHF.R.S32.HI R5, RZ, 0x5, R4 ;  /* 0x00000005ff057819 */ /* 0x000fe20000011404 */
[----:B------:R-:W-:Y:S01]  /*1440*/  UIADD3 UR46, -UR46, UR42, URZ ;  /* 0x0000002a2e2e7290 */ /* 0x000fe2000fffe13f */
[C---:B------:R-:W-:Y:S01]  /*1450*/  LOP3.LUT R158, R156.reuse, 0x8, RZ, 0xc0, !PT ;  /* 0x000000089c9e7812 */ /* 0x040fe200078ec0ff */
[----:B------:R-:W-:Y:S01]  /*1460*/  USEL UR47, URZ, 0x1, !UP0 ;  /* 0x000000013f2f7887 */ /* 0x000fe2000c000000 */
[--C-:B------:R-:W-:Y:S01]  /*1470*/  SHF.R.S32.HI R153, RZ, 0x1f, R152.reuse ;  /* 0x0000001fff997819 */ /* 0x100fe20000011498 */
[C-C-:B------:R-:W-:Y:S01]  /*1480*/  IMAD R159, R5.reuse, -0x10, -R152.reuse ;  /* 0xfffffff0059f7824 */ /* 0x140fe200078e0a98 */
[----:B------:R-:W-:Y:S01]  /*1490*/  LOP3.LUT R156, R156, 0x8, RZ, 0xc, !PT ;  /* 0x000000089c9c7812 */ /* 0x000fe200078e0cff */
[----:B------:R-:W-:Y:S01]  /*14a0*/  IMAD.U32 R155, RZ, RZ, UR45 ;  /* 0x0000002dff9b7e24 */ /* 0x000fe2000f8e00ff */
[----:B------:R-:W-:Y:S01]  /*14b0*/  LOP3.LUT R158, R158, 0x18, RZ, 0x3c, !PT ;  /* 0x000000189e9e7812 */ /* 0x000fe200078e3cff */
[----:B------:R-:W-:-:S04]  /*14c0*/  IMAD.WIDE R152, R5, 0x10, R152 ;  /* 0x0000001005987825 */ /* 0x000fc800078e0298 */
[----:B------:R-:W-:Y:S02]  /*14d0*/  VIADD R157, R155, UR44 ;  /* 0x0000002c9b9d7c36 */ /* 0x000fe40008000000 */
[----:B------:R-:W-:-:S07]  /*14e0*/  VIADD R159, R159, UR6 ;  /* 0x000000069f9f7c36 */ /* 0x000fce0008000000 */
.L_x_293:
[----:B------:R-:W-:Y:S01]  /*14f0*/  SHF.L.U32 R0, R161, 0x1f, RZ ;  /* 0x0000001fa1007819 */ /* 0x000fe200000006ff */
[----:B------:R-:W-:Y:S02]  /*1500*/  ULDC UR4, c[0x0][0x28c] ;  /* 0x0000a30000047ab9 */ /* 0x000fe40000000800 */
[----:B------:R-:W-:Y:S01]  /*1510*/  ISETP.LT.AND P1, PT, RZ, UR4, PT ;  /* 0x00000004ff007c0c */ /* 0x000fe2000bf21270 */
[----:B------:R-:W0:Y:S02]  /*1520*/  SYNCS.PHASECHK.TRANS64.TRYWAIT P0, [R155+UR44], R0 ;  /* 0x000000009b0075a7 */ /* 0x000e24000800016c */
[----:B0--34-:R-:W-:Y:S10]  /*1530*/  @!P0 BRA `(.L_x_14) ;  /* 0x0000008800488947 */ /* 0x019ff40003800000 */
.L_x_313:
[----:B------:R-:W-:Y:S05]  /*1540*/  @P1 BRA `(.L_x_15) ;  /* 0x0000000000401947 */ /* 0x000fea0003800000 */
[----:B0-----:R-:W-:Y:S01]  /*1550*/  MOV R0, 0x0 ;  /* 0x0000000000007802 */ /* 0x001fe20000000f00 */
[----:B------:R-:W-:Y:S01]  /*1560*/  ULDC.64 UR4, c[0x4][0x68] ;  /* 0x01001a0000047ab9 */ /* 0x000fe20000000a00 */
[----:B------:R-:W-:Y:S01]  /*1570*/  ULDC.64 UR6, c[0x4][0x8] ;  /* 0x0100020000067ab9 */ /* 0x000fe20000000a00 */
[----:B------:R-:W-:Y:S01]  /*1580*/  IMAD.U32 R4, RZ, RZ, UR4 ;  /* 0x00000004ff047e24 */ /* 0x000fe2000f8e00ff */
[----:B------:R0:W1:Y:S01]  /*1590*/  LDC.64 R14, c[0x4][R0] ;  /* 0x01000000000e7b82 */ /* 0x0000620000000a00 */
[----:B------:R-:W-:Y:S01]  /*15a0*/  IMAD.U32 R5, RZ, RZ, UR5 ;  /* 0x00000005ff057e24 */ /* 0x000fe2000f8e00ff */
[----:B------:R-:W-:Y:S01]  /*15b0*/  ULDC.64 UR4, c[0x4][0x70] ;  /* 0x01001c0000047ab9 */ /* 0x000fe20000000a00 */
[----:B------:R-:W-:Y:S02]  /*15c0*/  IMAD.U32 R10, RZ, RZ, UR6 ;  /* 0x00000006ff0a7e24 */ /* 0x000fe4000f8e00ff */
[----:B------:R-:W-:Y:S02]  /*15d0*/  IMAD.U32 R6, RZ, RZ, UR4 ;  /* 0x00000004ff067e24 */ /* 0x000fe4000f8e00ff */
[----:B------:R-:W-:-:S02]  /*15e0*/  IMAD.U32 R7, RZ, RZ, UR5 ;  /* 0x00000005ff077e24 */ /* 0x000fc4000f8e00ff */
[----:B------:R-:W-:Y:S02]  /*15f0*/  IMAD.U32 R11, RZ, RZ, UR7 ;  /* 0x00000007ff0b7e24 */ /* 0x000fe4000f8e00ff */
[----:B------:R-:W-:Y:S02]  /*1600*/  IMAD.MOV.U32 R8, RZ, RZ, 0x1e1 ;  /* 0x000001e1ff087424 */ /* 0x000fe400078e00ff */
[----:B------:R-:W-:Y:S02]  /*1610*/  IMAD.MOV.U32 R12, RZ, RZ, 0x1 ;  /* 0x00000001ff0c7424 */ /* 0x000fe400078e00ff */
[----:B0-----:R-:W-:-:S07]  /*1620*/  IMAD.MOV.U32 R13, RZ, RZ, RZ ;  /* 0x000000ffff0d7224 */ /* 0x001fce00078e00ff */
[----:B------:R-:W-:-:S07]  /*1630*/  LEPC R20, `(.L_x_15) ;  /* 0x000000001014794e */ /* 0x000fce0000000000 */
[----:B-1---5:R-:W-:Y:S05]  /*1640*/  CALL.ABS.NOINC R14 ;  /* 0x000000000e007343 */ /* 0x022fea0003c00000 */
.L_x_15:
[----:B------:R-:W-:-:S06]  /*1650*/  ULOP3.LUT UR4, UR37, 0x1, URZ, 0xfc, !UPT ;  /* 0x0000000125047892 */ /* 0x000fcc000f8efc3f */
[----:B0-----:R-:W-:-:S05]  /*1660*/  IMAD.U32 R0, RZ, RZ, UR4 ;  /* 0x00000004ff007e24 */ /* 0x001fca000f8e00ff */
[----:B------:R-:W-:-:S13]  /*1670*/  ISETP.NE.AND P0, PT, R0, 0x3, PT ;  /* 0x000000030000780c */ /* 0x000fda0003f05270 */
[----:B------:R-:W-:Y:S05]  /*1680*/  @!P0 BRA `(.L_x_16) ;  /* 0x0000000000048947 */ /* 0x000fea0003800000 */
[----:B------:R-:W-:Y:S01]  /*1690*/  BPT.TRAP 0x1 ;  /* 0x000000040000795c */ /* 0x000fe20000300000 */
.L_x_16:
[----:B------:R-:W-:Y:S02]  /*16a0*/  IMAD.U32 R3, RZ, RZ, UR43 ;  /* 0x0000002bff037e24 */ /* 0x000fe4000f8e00ff */
[----:B------:R-:W-:-:S03]  /*16b0*/  IMAD.U32 R0, RZ, RZ, UR47 ;  /* 0x0000002fff007e24 */ /* 0x000fc6000f8e00ff */
[----:B------:R-:W-:Y:S02]  /*16c0*/  LEA R3, R3, UR36, 0x3 ;  /* 0x0000002403037c11 */ /* 0x000fe4000f8e18ff */
[----:B------:R-:W-:-:S04]  /*16d0*/  SHF.L.U32 R0, R0, 0x1f, RZ ;  /* 0x0000001f00007819 */ /* 0x000fc800000006ff */
[----:B------:R0:W1:Y:S01]  /*16e0*/  SYNCS.PHASECHK.TRANS64.TRYWAIT P1, [R3+URZ], R0 ;  /* 0x00000000030075a7 */ /* 0x000062000802017f */
[----:B------:R-:W-:Y:S05]  /*16f0*/  @!P0 BRA `(.L_x_17) ;  /* 0x0000000000048947 */ /* 0x000fea0003800000 */
[----:B------:R-:W-:Y:S01]  /*1700*/  BPT.TRAP 0x1 ;  /* 0x000000040000795c */ /* 0x000fe20000300000 */
.L_x_17:
[----:B------:R-:W-:-:S05]  /*1710*/  IMAD.U32 R4, RZ, RZ, UR46 ;  /* 0x0000002eff047e24 */ /* 0x000fca000f8e00ff */
[----:B------:R-:W-:Y:S01]  /*1720*/  ISETP.GE.AND P2, PT, R4, 0x1, PT ;  /* 0x000000010400780c */ /* 0x000fe20003f46270 */
[----:B-1----:R-:W-:-:S12]  /*1730*/  @P1 BRA `(.L_x_18) ;  /* 0x0000000000081947 */ /* 0x002fd80003800000 */
[----:B------:R-:W1:Y:S02]  /*1740*/  SYNCS.PHASECHK.TRANS64.TRYWAIT P1, [R3+URZ], R0 ;  /* 0x00000000030075a7 */ /* 0x000e64000802017f */
[----:B-1----:R-:W-:Y:S05]  /*1750*/  @!P1 BRA `(.L_x_19) ;  /* 0x0000008400d49947 */ /* 0x002fea0003800000 */
.L_x_18:
[----:B------:R-:W-:Y:S05]  /*1760*/  WARPSYNC.ALL ;  /* 0x0000000000007948 */ /* 0x000fea0003800000 */
[----:B------:R-:W-:Y:S01]  /*1770*/  UIADD3 UR4, UR36, 0x100, URZ ;  /* 0x0000010024047890 */ /* 0x000fe2000fffe03f */
[----:B------:R-:W-:Y:S01]  /*1780*/  WARPGROUP.ARRIVE ;  /* 0x00000000000079c5 */ /* 0x000fe20000000000 */
[----:B------:R-:W-:Y:S02]  /*1790*/  UIADD3 UR5, UR36, 0x8100, URZ ;  /* 0x0000810024057890 */ /* 0x000fe4000fffe03f */
[----:B------:R-:W-:Y:S02]  /*17a0*/  USHF.R.U32.HI UR4, URZ, 0x4, UR4 ;  /* 0x000000043f047899 */ /* 0x000fe40008011604 */
[----:B------:R-:W-:-:S02]  /*17b0*/  USHF.R.U32.HI UR5, URZ, 0x4, UR5 ;  /* 0x000000043f057899 */ /* 0x000fc40008011605 */
[----:B------:R-:W-:Y:S02]  /*17c0*/  ULOP3.LUT UR4, UR4, 0x3fff, URZ, 0xc0, !UPT ;  /* 0x00003fff04047892 */ /* 0x000fe4000f8ec03f */
[----:B------:R-:W-:Y:S02]  /*17d0*/  ULOP3.LUT UR5, UR5, 0x3fff, URZ, 0xc0, !UPT ;  /* 0x00003fff05057892 */ /* 0x000fe4000f8ec03f */
[----:B------:R-:W-:Y:S02]  /*17e0*/  ULOP3.LUT UR8, UR4, 0x10000, URZ, 0xfc, !UPT ;  /* 0x0001000004087892 */ /* 0x000fe4000f8efc3f */
[----:B------:R-:W-:Y:S02]  /*17f0*/  ULOP3.LUT UR9, UR5, 0x10000, URZ, 0xfc, !UPT ;  /* 0x0001000005097892 */ /* 0x000fe4000f8efc3f */
[----:B------:R-:W-:Y:S02]  /*1800*/  ULEA UR11, UR43, UR8, 0xa ;  /* 0x000000082b0b7291 */ /* 0x000fe4000f8e503f */
[----:B------:R-:W-:Y:S01]  /*1810*/  ULEA UR10, UR43, UR9, 0xc ;  /* 0x000000092b0a7291 */ /* 0x000fe2000f8e603f */
[----:B------:R-:W-:Y:S01]  /*1820*/  UMOV UR5, 0x40000040 ;  /* 0x4000004000057882 */ /* 0x000fe20000000000 */
[----:B------:R-:W-:-:S03]  /*1830*/  UMOV UR7, 0x40000040 ;  /* 0x4000004000077882 */ /* 0x000fc60000000000 */
[----:B------:R-:W-:Y:S02]  /*1840*/  UMOV UR4, UR11 ;  /* 0x0000000b00047c82 */ /* 0x000fe40008000000 */
[----:B------:R-:W-:Y:S02]  /*1850*/  UMOV UR6, UR10 ;  /* 0x0000000a00067c82 */ /* 0x000fe40008000000 */
[----:B------:R-:W-:Y:S01]  /*1860*/  IGMMA.64x256x32.S8.S8 R24, gdesc[UR4], RZ, !UPT, gsb0 ;  /* 0x06600000041879f1 */ /* 0x000fe2000c0410ff */
[----:B------:R-:W-:Y:S02]  /*1870*/  UIADD3 UR4, UR11, 0x2, URZ ;  /* 0x000000020b047890 */ /* 0x000fe4000fffe03f */
[----:B------:R-:W-:Y:S01]  /*1880*/  UIADD3 UR6, UR10, 0x2, URZ ;  /* 0x000000020a067890 */ /* 0x000fe2000fffe03f */
[----:B------:R-:W-:Y:S01]  /*1890*/  UMOV UR5, 0x40000040 ;  /* 0x4000004000057882 */ /* 0x000fe20000000000 */
[----:B------:R-:W-:Y:S01]  /*18a0*/  UMOV UR7, 0x40000040 ;  /* 0x4000004000077882 */ /* 0x000fe20000000000 */
[----:B------:R-:W-:-:S02]  /*18b0*/  WARPGROUP.DEPBAR.LE gsb0, 0x0 ;  /* 0x00008000000079c5 */ /* 0x000fc40000010000 */
[----:B------:R-:W-:-:S06]  /*18c0*/  WARPGROUP.ARRIVE ;  /* 0x00000000000079c5 */ /* 0x000fcc0000000000 */
[----:B------:R-:W-:Y:S01]  /*18d0*/  IGMMA.64x256x32.S8.S8 R24, gdesc[UR4], R24, gsb0 ;  /* 0x06600000041879f1 */ /* 0x000fe20008041018 */
[----:B------:R-:W-:Y:S02]  /*18e0*/  UIADD3 UR4, UR11, 0x4, URZ ;  /* 0x000000040b047890 */ /* 0x000fe4000fffe03f */
[----:B------:R-:W-:Y:S01]  /*18f0*/  UIADD3 UR6, UR10, 0x4, URZ ;  /* 0x000000040a067890 */ /* 0x000fe2000fffe03f */
[----:B------:R-:W-:Y:S01]  /*1900*/  UMOV UR5, 0x40000040 ;  /* 0x4000004000057882 */ /* 0x000fe20000000000 */
[----:B------:R-:W-:Y:S01]  /*1910*/  UMOV UR7, 0x40000040 ;  /* 0x4000004000077882 */ /* 0x000fe20000000000 */
[----:B------:R-:W-:Y:S02]  /*1920*/  WARPGROUP.DEPBAR.LE gsb0, 0x0 ;  /* 0x00008000000079c5 */ /* 0x000fe40000010000 */
        /* <DEDUP_REMOVED lines=36> */
[----:B------:R-:W-:Y:S03]  /*1b70*/  IGMMA.64x256x32.S8.S8 R24, gdesc[UR4], R24, gsb0 ;  /* 0x06600000041879f1 */ /* 0x000fe60008041018 */
[----:B------:R-:W-:Y:S02]  /*1b80*/  WARPGROUP.DEPBAR.LE gsb0, 0x0 ;  /* 0x00008000000079c5 */ /* 0x000fe40000010000 */
[----:B------:R-:W-:Y:S05]  /*1b90*/  @!P2 BRA `(.L_x_20) ;  /* 0x000000040084a947 */ /* 0x000fea0003800000 */
[----:B------:R-:W-:Y:S01]  /*1ba0*/  UIADD3 UR10, UR43, 0x1, URZ ;  /* 0x000000012b0a7890 */ /* 0x000fe2000fffe03f */
[----:B01----:R-:W-:Y:S01]  /*1bb0*/  IMAD.U32 R0, RZ, RZ, UR46 ;  /* 0x0000002eff007e24 */ /* 0x003fe2000f8e00ff */
[----:B------:R-:W-:Y:S02]  /*1bc0*/  UMOV UR11, UR43 ;  /* 0x0000002b000b7c82 */ /* 0x000fe40008000000 */
[----:B------:R-:W-:-:S04]  /*1bd0*/  UISETP.NE.AND UP0, UPT, UR10, 0x2, UPT ;  /* 0x000000020a00788c */ /* 0x000fc8000bf05270 */
[----:B------:R-:W-:Y:S02]  /*1be0*/  USEL UR4, URZ, 0x1, UP0 ;  /* 0x000000013f047887 */ /* 0x000fe40008000000 */
[----:B------:R-:W-:Y:S02]  /*1bf0*/  USEL UR10, UR10, URZ, UP0 ;  /* 0x0000003f0a0a7287 */ /* 0x000fe40008000000 */
[----:B------:R-:W-:-:S06]  /*1c00*/  ULOP3.LUT UR4, UR47, UR4, URZ, 0x3c, !UPT ;  /* 0x000000042f047292 */ /* 0x000fcc000f8e3c3f */
[----:B------:R-:W-:-:S07]  /*1c10*/  IMAD.U32 R5, RZ, RZ, UR4 ;  /* 0x00000004ff057e24 */ /* 0x000fce000f8e00ff */
.L_x_27:
[----:B01----:R-:W-:Y:S05]  /*1c20*/  @!P0 BRA `(.L_x_21) ;  /* 0x0000000000048947 */ /* 0x003fea0003800000 */
[----:B------:R-:W-:Y:S01]  /*1c30*/  BPT.TRAP 0x1 ;  /* 0x000000040000795c */ /* 0x000fe20000300000 */
.L_x_21:
[----:B------:R-:W-:Y:S01]  /*1c40*/  ULEA UR4, UR10, UR36, 0x3 ;  /* 0x000000240a047291 */ /* 0x000fe2000f8e183f */
[----:B------:R-:W-:-:S08]  /*1c50*/  SHF.L.U32 R3, R5, 0x1f, RZ ;  /* 0x0000001f05037819 */ /* 0x000fd000000006ff */
[----:B------:R0:W1:Y:S01]  /*1c60*/  SYNCS.PHASECHK.TRANS64.TRYWAIT P1, [UR4], R3 ;  /* 0x00000003ff0075a7 */ /* 0x0000620008020144 */
[----:B------:R-:W-:Y:S05]  /*1c70*/  @!P0 BRA `(.L_x_22) ;  /* 0x0000000000048947 */ /* 0x000fea0003800000 */
[----:B------:R-:W-:Y:S01]  /*1c80*/  BPT.TRAP 0x1 ;  /* 0x000000040000795c */ /* 0x000fe20000300000 */
.L_x_22:
[----:B-1----:R-:W-:Y:S05]  /*1c90*/  @P1 BRA `(.L_x_23) ;  /* 0x0000000000081947 */ /* 0x002fea0003800000 */
[----:B------:R-:W1:Y:S02]  /*1ca0*/  SYNCS.PHASECHK.TRANS64.TRYWAIT P1, [UR4], R3 ;  /* 0x00000003ff0075a7 */ /* 0x000e640008020144 */
[----:B-1----:R-:W-:Y:S05]  /*1cb0*/  @!P1 BRA `(.L_x_24) ;  /* 0x0000008000909947 */ /* 0x002fea0003800000 */
.L_x_23:
[----:B------:R-:W-:Y:S01]  /*1cc0*/  ULEA UR13, UR10, UR8, 0xa ;  /* 0x000000080a0d7291 */ /* 0x000fe2000f8e503f */
[----:B------:R-:W-:Y:S01]  /*1cd0*/  WARPGROUP.ARRIVE ;  /* 0x00000000000079c5 */ /* 0x000fe20000000000 */
[----:B------:R-:W-:Y:S01]  /*1ce0*/  ULEA UR12, UR10, UR9, 0xc ;  /* 0x000000090a0c7291 */ /* 0x000fe2000f8e603f */
[----:B------:R-:W-:Y:S01]  /*1cf0*/  UMOV UR5, 0x40000040 ;  /* 0x4000004000057882 */ /* 0x000fe20000000000 */
[----:B------:R-:W-:-:S03]  /*1d00*/  UMOV UR7, 0x40000040 ;  /* 0x4000004000077882 */ /* 0x000fc60000000000 */
[----:B------:R-:W-:Y:S02]  /*1d10*/  UMOV UR4, UR13 ;  /* 0x0000000d00047c82 */ /* 0x000fe40008000000 */
[----:B------:R-:W-:Y:S02]  /*1d20*/  UMOV UR6, UR12 ;  /* 0x0000000c00067c82 */ /* 0x000fe40008000000 */
[----:B------:R-:W-:Y:S01]  /*1d30*/  IGMMA.64x256x32.S8.S8 R24, gdesc[UR4], R24, gsb0 ;  /* 0x06600000041879f1 */ /* 0x000fe20008041018 */
        /* <DEDUP_REMOVED lines=51> */
[----:B------:R-:W-:Y:S01]  /*2070*/  BPT.TRAP 0x1 ;  /* 0x000000040000795c */ /* 0x000fe20000300000 */
.L_x_25:
[----:B------:R-:W-:Y:S02]  /*2080*/  UISETP.GT.U32.AND UP0, UPT, UR37, 0x1, UPT ;  /* 0x000000012500788c */ /* 0x000fe4000bf04070 */
[----:B------:R-:W-:-:S04]  /*2090*/  ULEA UR4, UR11, UR36, 0x3 ;  /* 0x000000240b047291 */ /* 0x000fc8000f8e183f */
[----:B------:R-:W-:Y:S01]  /*20a0*/  UIADD3 UR4, UR4, 0x10, URZ ;  /* 0x0000001004047890 */ /* 0x000fe2000fffe03f */
[----:B------:R-:W-:-:S03]  /*20b0*/  PLOP3.LUT P1, PT, PT, PT, UP0, 0x80, 0x0 ;  /* 0x000000000000781c */ /* 0x000fc60003f2f008 */
[----:B------:R-:W-:-:S09]  /*20c0*/  UPRMT UR4, URZ, 0x654, UR4 ;  /* 0x000006543f047896 */ /* 0x000fd20008000004 */
[----:B------:R-:W-:Y:S01]  /*20d0*/  SYNCS.ARRIVE.TRANS64.RED.A1T0 RZ, [UR4], RZ ;  /* 0x000000ffffff79a7 */ /* 0x000fe20008100404 */
[----:B------:R-:W-:Y:S05]  /*20e0*/  @P1 BRA `(.L_x_26) ;  /* 0x0000000000041947 */ /* 0x000fea0003800000 */
[----:B------:R-:W-:Y:S01]  /*20f0*/  BPT.TRAP 0x1 ;  /* 0x000000040000795c */ /* 0x000fe20000300000 */
.L_x_26:
[----:B------:R-:W-:Y:S01]  /*2100*/  UIADD3 UR10, UR10, 0x1, URZ ;  /* 0x000000010a0a7890 */ /* 0x000fe2000fffe03f */
[C---:B------:R-:W-:Y:S01]  /*2110*/  ISETP.GT.AND P1, PT, R0.reuse, 0x1, PT ;  /* 0x000000010000780c */ /* 0x040fe20003f24270 */
[----:B------:R-:W-:Y:S01]  /*2120*/  UIADD3 UR11, UR11, 0x1, URZ ;  /* 0x000000010b0b7890 */ /* 0x000fe2000fffe03f */
[----:B------:R-:W-:Y:S01]  /*2130*/  VIADD R0, R0, 0xffffffff ;  /* 0xffffffff00007836 */ /* 0x000fe20000000000 */
[----:B------:R-:W-:Y:S02]  /*2140*/  UISETP.NE.AND UP0, UPT, UR10, 0x2, UPT ;  /* 0x000000020a00788c */ /* 0x000fe4000bf05270 */
[----:B------:R-:W-:Y:S02]  /*2150*/  UISETP.NE.AND UP1, UPT, UR11, 0x2, UPT ;  /* 0x000000020b00788c */ /* 0x000fe4000bf25270 */
[----:B------:R-:W-:Y:S02]  /*2160*/  USEL UR4, URZ, 0x1, UP0 ;  /* 0x000000013f047887 */ /* 0x000fe40008000000 */
[----:B------:R-:W-:-:S02]  /*2170*/  USEL UR10, UR10, URZ, UP0 ;  /* 0x0000003f0a0a7287 */ /* 0x000fc40008000000 */
[----:B------:R-:W-:Y:S02]  /*2180*/  USEL UR11, UR11, URZ, UP1 ;  /* 0x0000003f0b0b7287 */ /* 0x000fe40008800000 */
[----:B------:R-:W-:Y:S01]  /*2190*/  LOP3.LUT R5, R5, UR4, RZ, 0x3c, !PT ;  /* 0x0000000405057c12 */ /* 0x000fe2000f8e3cff */
[----:B------:R-:W-:Y:S09]  /*21a0*/  @P1 BRA `(.L_x_27) ;  /* 0xfffffff8009c1947 */ /* 0x000ff2000383ffff */
.L_x_20:
[----:B------:R-:W-:Y:S01]  /*21b0*/  ULDC UR6, c[0x0][0x28c] ;  /* 0x0000a30000067ab9 */ /* 0x000fe20000000800 */
[----:B------:R2:W-:Y:S01]  /*21c0*/  SYNCS.ARRIVE.TRANS64.A1T0 RZ, [R156+UR45], RZ ;  /* 0x000000ff9cff79a7 */ /* 0x0005e2000810002d */
[----:B------:R-:W-:-:S06]  /*21d0*/  UISETP.GE.AND UP0, UPT, UR6, 0x1, UPT ;  /* 0x000000010600788c */ /* 0x000fcc000bf06270 */
[----:B------:R-:W-:-:S13]  /*21e0*/  PLOP3.LUT P1, PT, PT, PT, UP0, 0x80, 0x0 ;  /* 0x000000000000781c */ /* 0x000fda0003f2f008 */
[----:B--2---:R-:W-:Y:S05]  /*21f0*/  @!P1 BRA `(.L_x_28) ;  /* 0x0000000000309947 */ /* 0x004fea0003800000 */
[----:B------:R-:W-:Y:S05]  /*2200*/  @!P0 BRA `(.L_x_29) ;  /* 0x0000000000048947 */ /* 0x000fea0003800000 */
[----:B------:R-:W-:Y:S01]  /*2210*/  BPT.TRAP 0x1 ;  /* 0x000000040000795c */ /* 0x000fe20000300000 */
.L_x_29:
[----:B------:R-:W-:Y:S02]  /*2220*/  UIADD3 UR4, UR46, UR43, URZ ;  /* 0x0000002b2e047290 */ /* 0x000fe4000fffe03f */
[----:B------:R-:W-:Y:S02]  /*2230*/  UISETP.GT.U32.AND UP0, UPT, UR37, 0x1, UPT ;  /* 0x000000012500788c */ /* 0x000fe4000bf04070 */
[----:B------:R-:W-:-:S04]  /*2240*/  USHF.L.U32 UR4, UR4, 0x3, URZ ;  /* 0x0000000304047899 */ /* 0x000fc8000800063f */
[----:B------:R-:W-:Y:S01]  /*2250*/  ULOP3.LUT UR4, UR4, 0x8, URZ, 0xc0, !UPT ;  /* 0x0000000804047892 */ /* 0x000fe2000f8ec03f */
[----:B------:R-:W-:-:S03]  /*2260*/  PLOP3.LUT P0, PT, PT, PT, UP0, 0x80, 0x0 ;  /* 0x000000000000781c */ /* 0x000fc60003f0f008 */
[----:B------:R-:W-:-:S04]  /*2270*/  UIADD3 UR4, UR36, 0x10, UR4 ;  /* 0x0000001024047890 */ /* 0x000fc8000fffe004 */
[----:B------:R-:W-:-:S09]  /*2280*/  UPRMT UR4, URZ, 0x654, UR4 ;  /* 0x000006543f047896 */ /* 0x000fd20008000004 */
[----:B------:R-:W-:Y:S01]  /*2290*/  SYNCS.ARRIVE.TRANS64.RED.A1T0 RZ, [UR4], RZ ;  /* 0x000000ffffff79a7 */ /* 0x000fe20008100404 */
[----:B------:R-:W-:Y:S05]  /*22a0*/  @P0 BRA `(.L_x_28) ;  /* 0x0000000000040947 */ /* 0x000fea0003800000 */
[----:B------:R-:W-:Y:S01]  /*22b0*/  BPT.TRAP 0x1 ;  /* 0x000000040000795c */ /* 0x000fe20000300000 */
.L_x_28:
[----:B01----:R-:W-:Y:S01]  /*22c0*/  SHF.L.U32 R0, R161, 0x1f, RZ ;  /* 0x0000001fa1007819 */ /* 0x003fe200000006ff */
[----:B------:R-:W-:Y:S01]  /*22d0*/  ULEA UR7, UR42, UR43, 0x1 ;  /* 0x0000002b2a077291 */ /* 0x000fe2000f8e083f */
[----:B------:R-:W0:Y:S01]  /*22e0*/  LDC R7, c[0x0][0x288] ;  /* 0x0000a200ff077b82 */ /* 0x000e220000000800 */
[----:B------:R-:W-:Y:S01]  /*22f0*/  UIADD3 UR4, UR6, 0x1fe, URZ ;  /* 0x000001fe06047890 */ /* 0x000fe2000fffe03f */
[----:B------:R-:W-:Y:S01]  /*2300*/  IMAD.SHL.U32 R8, R154, 0x2, RZ ;  /* 0x000000029a087824 */ /* 0x000fe200078e00ff */
[----:B------:R-:W-:Y:S02]  /*2310*/  USHF.R.U32.HI UR5, URZ, 0x1, UR7 ;  /* 0x000000013f057899 */ /* 0x000fe40008011607 */
[----:B------:R-:W-:Y:S02]  /*2320*/  UISETP.GT.U32.AND UP0, UPT, UR7, 0x1, UPT ;  /* 0x000000010700788c */ /* 0x000fe4000bf04070 */
[----:B------:R-:W-:Y:S01]  /*2330*/  ULOP3.LUT UR5, UR5, 0x1, URZ, 0xc0, !UPT ;  /* 0x0000000105057892 */ /* 0x000fe2000f8ec03f */
[----:B------:R-:W1:Y:S01]  /*2340*/  SYNCS.PHASECHK.TRANS64.TRYWAIT P0, [R155+UR44+0x10], R0 ;  /* 0x000010009b0075a7 */ /* 0x000e62000800016c */
[----:B------:R-:W-:Y:S01]  /*2350*/  UISETP.LT.U32.AND UP0, UPT, UR4, 0x1ff, UP0 ;  /* 0x000001ff0400788c */ /* 0x000fe20008701070 */
[----:B------:R-:W-:Y:S01]  /*2360*/  SHF.R.S32.HI R9, RZ, 0x1f, R8 ;  /* 0x0000001fff097819 */ /* 0x000fe20000011408 */
[----:B------:R-:W-:-:S02]  /*2370*/  UISETP.NE.U32.AND UP1, UPT, UR5, 0x1, UPT ;  /* 0x000000010500788c */ /* 0x000fc4000bf25070 */
[----:B------:R-:W-:Y:S02]  /*2380*/  USEL UR5, URZ, 0x1, !UP0 ;  /* 0x000000013f057887 */ /* 0x000fe4000c000000 */
[----:B------:R-:W-:-:S04]  /*2390*/  UISETP.GT.U32.AND UP1, UPT, UR4, 0x1fe, !UP1 ;  /* 0x000001fe0400788c */ /* 0x000fc8000cf24070 */
[----:B------:R-:W-:-:S04]  /*23a0*/  USEL UR4, URZ, 0x1, !UP1 ;  /* 0x000000013f047887 */ /* 0x000fc8000c800000 */
[----:B------:R-:W-:Y:S01]  /*23b0*/  ULOP3.LUT UR47, UR4, UR47, UR5, 0x96, !UPT ;  /* 0x0000002f042f7292 */ /* 0x000fe2000f8e9605 */
[----:B01----:R-:W-:Y:S11]  /*23c0*/  @!P0 BRA `(.L_x_30) ;  /* 0x0000007800e48947 */ /* 0x003ff60003800000 */
.L_x_314:
[----:B0-----:R-:W-:Y:S01]  /*23d0*/  IMAD.SHL.U32 R0, R19, 0x40, RZ ;  /* 0x0000004013007824 */ /* 0x001fe200078e00ff */
[----:B------:R-:W-:Y:S01]  /*23e0*/  ULDC UR6, c[0x0][0x284] ;  /* 0x0000a10000067ab9 */ /* 0x000fe20000000800 */
[----:B------:R-:W-:Y:S01]  /*23f0*/  IMAD.SHL.U32 R14, R18, 0x100, RZ ;  /* 0x00000100120e7824 */ /* 0x000fe200078e00ff */
[----:B------:R-:W-:Y:S01]  /*2400*/  SHF.R.S32.HI R162, RZ, 0x1f, R2 ;  /* 0x0000001fffa27819 */ /* 0x000fe20000011402 */
[----:B------:R-:W-:Y:S01]  /*2410*/  ULDC.64 UR4, c[0x0][0x5d0] ;  /* 0x0001740000047ab9 */ /* 0x000fe20000000a00 */
[----:B------:R-:W-:Y:S01]  /*2420*/  ISETP.GE.AND P0, PT, R0, UR6, PT ;  /* 0x0000000600007c0c */ /* 0x000fe2000bf06270 */
[----:B------:R-:W-:Y:S01]  /*2430*/  IMAD.WIDE.U32 R4, R2, UR4, R8 ;  /* 0x0000000402047c25 */ /* 0x000fe2000f8e0008 */
[----:B------:R-:W-:Y:S01]  /*2440*/  SHF.R.S32.HI R15, RZ, 0x1f, R14 ;  /* 0x0000001fff0f7819 */ /* 0x000fe2000001140e */
[----:B------:R-:W-:Y:S01]  /*2450*/  ULOP3.LUT UR43, UR43, 0x1, URZ, 0xc0, !UPT ;  /* 0x000000012b2b7892 */ /* 0x000fe2000f8ec03f */
[----:B------:R-:W-:Y:S01]  /*2460*/  ISETP.GE.OR P0, PT, R14, R7, P0 ;  /* 0x000000070e00720c */ /* 0x000fe20000706670 */
[----:B------:R-:W-:Y:S01]  /*2470*/  IMAD R3, R162, UR4, RZ ;  /* 0x00000004a2037c24 */ /* 0x000fe2000f8e02ff */
[----:B------:R-:W-:-:S03]  /*2480*/  IADD3 R4, P1, R14, R4, RZ ;  /* 0x000000040e047210 */ /* 0x000fc60007f3e0ff */
[----:B------:R-:W-:-:S05]  /*2490*/  IMAD R3, R2, UR5, R3 ;  /* 0x0000000502037c24 */ /* 0x000fca000f8e0203 */
[----:B------:R-:W-:-:S03]  /*24a0*/  IADD3.X R5, R15, R5, R3, P1, !PT ;  /* 0x000000050f057210 */ /* 0x000fc60000ffe403 */
[----:B------:R-:W-:Y:S05]  /*24b0*/  @P0 BRA `(.L_x_31) ;  /* 0x0000006000b00947 */ /* 0x000fea0003800000 */
[----:B------:R-:W0:Y:S01]  /*24c0*/  LDC.64 R12, c[0x0][0x5c8] ;  /* 0x00017200ff0c7b82 */ /* 0x000e220000000a00 */
[----:B------:R-:W-:Y:S01]  /*24d0*/  IMAD.WIDE R10, R19, 0x40, R152 ;  /* 0x00000040130a7825 */ /* 0x000fe200078e0298 */
[----:B------:R-:W-:Y:S01]  /*24e0*/  ULDC.64 UR4, c[0x0][0x5c0] ;  /* 0x0001700000047ab9 */ /* 0x000fe20000000a00 */
[----:B------:R-:W-:Y:S02]  /*24f0*/  BSSY B0, `(.L_x_31) ;  /* 0x0000628000007945 */ /* 0x000fe40003800000 */
[----:B------:R-:W-:Y:S02]  /*2500*/  IMAD.IADD R163, R159, 0x1, -R0 ;  /* 0x000000019fa37824 */ /* 0x000fe400078e0a00 */
[-C--:B0-----:R-:W-:Y:S02]  /*2510*/  IMAD R3, R11, R12.reuse, RZ ;  /* 0x0000000c0b037224 */ /* 0x081fe400078e02ff */
[----:B------:R-:W-:-:S04]  /*2520*/  IMAD.WIDE.U32 R4, R10, R12, R4 ;  /* 0x0000000c0a047225 */ /* 0x000fc800078e0004 */
[----:B------:R-:W-:Y:S01]  /*2530*/  IMAD R3, R10, R13, R3 ;  /* 0x0000000d0a037224 */ /* 0x000fe200078e0203 */
[----:B------:R-:W-:-:S03]  /*2540*/  IADD3 R4, P0, R4, UR4, RZ ;  /* 0x0000000404047c10 */ /* 0x000fc6000ff1e0ff */
[----:B------:R-:W-:Y:S01]  /*2550*/  IMAD.IADD R3, R5, 0x1, R3 ;  /* 0x0000000105037824 */ /* 0x000fe200078e0203 */
[----:B------:R-:W-:-:S04]  /*2560*/  LEA R6, P1, R12, R4, 0x3 ;  /* 0x000000040c067211 */ /* 0x000fc800078218ff */
[----:B------:R-:W-:Y:S01]  /*2570*/  IADD3.X R5, R3, UR5, RZ, P0, !PT ;  /* 0x0000000503057c10 */ /* 0x000fe200087fe4ff */
[----:B------:R-:W-:Y:S01]  /*2580*/  IMAD R3, R154, -0x2, R7 ;  /* 0xfffffffe9a037824 */ /* 0x000fe200078e0207 */
[----:B-----5:R-:W-:Y:S02]  /*2590*/  ISETP.NE.AND P0, PT, R22, RZ, PT ;  /* 0x000000ff1600720c */ /* 0x020fe40003f05270 */
[----:B------:R-:W-:Y:S01]  /*25a0*/  LEA.HI.X R7, R12, R5, R13, 0x3, P1 ;  /* 0x000000050c077211 */ /* 0x000fe200008f1c0d */
[----:B------:R-:W-:-:S10]  /*25b0*/  IMAD.IADD R0, R3, 0x1, -R14 ;  /* 0x0000000103007824 */ /* 0x000fd400078e0a0e */
[----:B------:R-:W-:Y:S05]  /*25c0*/  @!P0 BRA `(.L_x_32) ;  /* 0x0000004800608947 */ /* 0x000fea0003800000 */
[----:B------:R-:W0:Y:S01]  /*25d0*/  LDC.64 R18, c[0x0][0x5b0] ;  /* 0x00016c00ff127b82 */ /* 0x000e220000000a00 */
[----:B------:R-:W-:Y:S01]  /*25e0*/  ULDC.64 UR4, c[0x0][0x5b8] ;  /* 0x00016e0000047ab9 */ /* 0x000fe20000000a00 */
[----:B------:R-:W-:Y:S01]  /*25f0*/  ISETP.GE.AND P1, PT, R163, 0x1, PT ;  /* 0x00000001a300780c */ /* 0x000fe20003f26270 */
[----:B------:R-:W-:Y:S01]  /*2600*/  IMAD.WIDE.U32 R8, R2, UR4, R8 ;  /* 0x0000000402087c25 */ /* 0x000fe2000f8e0008 */
[----:B------:R-:W-:Y:S02]  /*2610*/  BSSY B1, `(.L_x_33) ;  /* 0x000000e000017945 */ /* 0x000fe40003800000 */
[----:B------:R-:W-:Y:S01]  /*2620*/  ISETP.LT.OR P4, PT, R0, 0x1, !P1 ;  /* 0x000000010000780c */ /* 0x000fe20004f81670 */
[----:B------:R-:W-:Y:S01]  /*2630*/  IMAD R3, R162, UR4, RZ ;  /* 0x00000004a2037c24 */ /* 0x000fe2000f8e02ff */
[----:B------:R-:W1:Y:S01]  /*2640*/  LDC.64 R20, c[0x0][0x5a8] ;  /* 0x00016a00ff147b82 */ /* 0x000e620000000a00 */
[----:B------:R-:W-:Y:S02]  /*2650*/  IADD3 R8, P0, R14, R8, RZ ;  /* 0x000000080e087210 */ /* 0x000fe40007f1e0ff */
[----:B------:R-:W-:-:S05]  /*2660*/  IMAD R3, R2, UR5, R3 ;  /* 0x0000000502037c24 */ /* 0x000fca000f8e0203 */
[----:B------:R-:W-:Y:S01]  /*2670*/  IADD3.X R9, R15, R9, R3, P0, !PT ;  /* 0x000000090f097210 */ /* 0x000fe200007fe403 */
[-C--:B0-----:R-:W-:Y:S02]  /*2680*/  IMAD R12, R11, R18.reuse, RZ ;  /* 0x000000120b0c7224 */ /* 0x081fe400078e02ff */
[----:B------:R-:W-:-:S04]  /*2690*/  IMAD.WIDE.U32 R2, R10, R18, R8 ;  /* 0x000000120a027225 */ /* 0x000fc800078e0008 */
[----:B------:R-:W-:Y:S01]  /*26a0*/  IMAD R15, R10, R19, R12 ;  /* 0x000000130a0f7224 */ /* 0x000fe200078e020c */
[----:B-1----:R-:W-:-:S04]  /*26b0*/  IADD3 R2, P0, R2, R20, RZ ;  /* 0x0000001402027210 */ /* 0x002fc80007f1e0ff */
[----:B------:R-:W-:Y:S01]  /*26c0*/  IADD3.X R3, R21, R3, R15, P0, !PT ;  /* 0x0000000315037210 */ /* 0x000fe200007fe40f */
[----:B------:R-:W-:Y:S08]  /*26d0*/  @P4 BRA `(.L_x_34) ;  /* 0x0000000000044947 */ /* 0x000ff00003800000 */
[----:B------:R0:W5:Y:S02]  /*26e0*/  LDG.E.U8 R160, desc[UR48][R2.64] ;  /* 0x0000003002a07981 */ /* 0x000164000c1e1100 */
.L_x_34:
[----:B------:R-:W-:Y:S05]  /*26f0*/  BSYNC B1 ;  /* 0x0000000000017941 */ /* 0x000fea0003800000 */
.L_x_33:
[C---:B------:R-:W-:Y:S01]  /*2700*/  SHF.L.U64.HI R13, R18.reuse, 0x3, R19 ;  /* 0x00000003120d7819 */ /* 0x040fe20000010213 */
[----:B------:R-:W-:Y:S01]  /*2710*/  IMAD.SHL.U32 R12, R18, 0x8, RZ ;  /* 0x00000008120c7824 */ /* 0x000fe200078e00ff */
[----:B-----5:R-:W-:Y:S01]  /*2720*/  LOP3.LUT R11, R160, 0xffff, RZ, 0xc0, !PT ;  /* 0x0000ffffa00b7812 */ /* 0x020fe200078ec0ff */
[----:B------:R-:W-:Y:S01]  /*2730*/  BSSY B1, `(.L_x_35) ;  /* 0x0000013000017945 */ /* 0x000fe20003800000 */
[----:B------:R-:W-:Y:S01]  /*2740*/  ISETP.GE.AND P0, PT, R163, 0x9, PT ;  /* 0x00000009a300780c */ /* 0x000fe20003f06270 */
[----:B------:R-:W-:Y:S01]  /*2750*/  IMAD.WIDE.U32 R12, R10, R18, R12 ;  /* 0x000000120a0c7225 */ /* 0x000fe200078e000c */
[----:B------:R-:W-:Y:S02]  /*2760*/  PRMT R11, R11, 0x8880, RZ ;  /* 0x000088800b0b7816 */ /* 0x000fe400000000ff */
[----:B------:R-:W-:Y:S01]  /*2770*/  ISETP.LT.OR P5, PT, R0, 0x2, !P0 ;  /* 0x000000020000780c */ /* 0x000fe200047a1670 */
[----:B------:R-:W-:Y:S01]  /*2780*/  IMAD.IADD R13, R15, 0x1, R13 ;  /* 0x000000010f0d7824 */ /* 0x000fe200078e020d */
[----:B------:R-:W-:Y:S01]  /*2790*/  IADD3 R8, P2, P3, R8, R20, R12 ;  /* 0x0000001408087210 */ /* 0x000fe20007b5e00c */
[----:B------:R-:W-:Y:S01]  /*27a0*/  IMAD R10, R11, R22, RZ ;  /* 0x000000160b0a7224 */ /* 0x000fe200078e02ff */
[----:B------:R-:W-:-:S02]  /*27b0*/  ISETP.LT.OR P6, PT, R0, 0x9, !P1 ;  /* 0x000000090000780c */ /* 0x000fc40004fc1670 */
[----:B------:R-:W-:Y:S01]  /*27c0*/  IADD3.X R9, R9, R21, R13, P2, P3 ;  /* 0x0000001509097210 */ /* 0x000fe200017e640d */
[----:B------:R-:W-:Y:S01]  /*27d0*/  @!P4 IMAD R11, R24, R23, R10 ;  /* 0x00000017180bc224 */ /* 0x000fe200078e020a */
[C---:B------:R-:W-:Y:S02]  /*27e0*/  ISETP.LT.OR P3, PT, R0.reuse, 0x2, !P1 ;  /* 0x000000020000780c */ /* 0x040fe40004f61670 */
[C---:B------:R-:W-:Y:S02]  /*27f0*/  ISETP.LT.OR P2, PT, R0.reuse, 0xa, !P1 ;  /* 0x0000000a0000780c */ /* 0x040fe40004f41670 */
[----:B------:R1:W-:Y:S01]  /*2800*/  @!P4 STG.E.U8 desc[UR48][R4.64], R11 ;  /* 0x0000000b0400c986 */ /* 0x0003e2000c101130 */
[----:B------:R-:W-:-:S08]  /*2810*/  ISETP.LT.OR P4, PT, R0, 0x1, !P0 ;  /* 0x000000010000780c */ /* 0x000fd00004781670 */
[----:B------:R-:W-:Y:S05]  /*2820*/  @P3 BRA `(.L_x_36) ;  /* 0x00000000000c3947 */ /* 0x000fea0003800000 */
[----:B------:R-:W1:Y:S02]  /*2830*/  LDG.E.U8 R160, desc[UR48][R2.64+0x1] ;  /* 0x0000013002a07981 */ /* 0x000e64000c1e1100 */
[----:B-1----:R-:W-:-:S05]  /*2840*/  PRMT R11, R160, 0x8880, RZ ;  /* 0x00008880a00b7816 */ /* 0x002fca00000000ff */
[----:B------:R-:W-:-:S07]  /*2850*/  IMAD R10, R11, R22, RZ ;  /* 0x000000160b0a7224 */ /* 0x000fce00078e02ff */
.L_x_36:
[----:B------:R-:W-:Y:S05]  /*2860*/  BSYNC B1 ;  /* 0x0000000000017941 */ /* 0x000fea0003800000 */
.L_x_35:
[----:B------:R-:W-:Y:S01]  /*2870*/  @!P3 IMAD R25, R25, R23, R10 ;  /* 0x000000171919b224 */ /* 0x000fe200078e020a */
[----:B------:R-:W-:Y:S04]  /*2880*/  BSSY B1, `(.L_x_37) ;  /* 0x0000006000017945 */ /* 0x000fe80003800000 */
[----:B------:R2:W-:Y:S01]  /*2890*/  @!P3 STG.E.U8 desc[UR48][R4.64+0x1], R25 ;  /* 0x000001190400b986 */ /* 0x0005e2000c101130 */
[----:B------:R-:W-:Y:S05]  /*28a0*/  @P4 BRA `(.L_x_38) ;  /* 0x00000000000c4947 */ /* 0x000fea0003800000 */
[----:B------:R-:W1:Y:S02]  /*28b0*/  LDG.E.U8 R160, desc[UR48][R8.64] ;  /* 0x0000003008a07981 */ /* 0x000e64000c1e1100 */
[----:B-1----:R-:W-:-:S05]  /*28c0*/  PRMT R11, R160, 0x8880, RZ ;  /* 0x00008880a00b7816 */ /* 0x002fca00000000ff */
[----:B------:R-:W-:-:S07]  /*28d0*/  IMAD R10, R11, R22, RZ ;  /* 0x000000160b0a7224 */ /* 0x000fce00078e02ff */
.L_x_38:
[----:B------:R-:W-:Y:S05]  /*28e0*/  BSYNC B1 ;  /* 0x0000000000017941 */ /* 0x000fea0003800000 */
.L_x_37:
[----:B-1----:R-:W-:Y:S01]  /*28f0*/  @!P4 IMAD R11, R26, R23, R10 ;  /* 0x000000171a0bc224 */ /* 0x002fe200078e020a */
[----:B------:R-:W-:Y:S04]  /*2900*/  BSSY B1, `(.L_x_39) ;  /* 0x0000006000017945 */ /* 0x000fe80003800000 */
[----:B------:R1:W-:Y:S01]  /*2910*/  @!P4 STG.E.U8 desc[UR48][R6.64], R11 ;  /* 0x0000000b0600c986 */ /* 0x0003e2000c101130 */
[----:B------:R-:W-:Y:S05]  /*2920*/  @P5 BRA `(.L_x_40) ;  /* 0x00000000000c5947 */ /* 0x000fea0003800000 */
[----:B------:R-:W1:Y:S02]  /*2930*/  LDG.E.U8 R160, desc[UR48][R8.64+0x1] ;  /* 0x0000013008a07981 */ /* 0x000e64000c1e1100 */
[----:B-1----:R-:W-:-:S05]  /*2940*/  PRMT R11, R160, 0x8880, RZ ;  /* 0x00008880a00b7816 */ /* 0x002fca00000000ff */
[----:B------:R-:W-:-:S07]  /*2950*/  IMAD R10, R11, R22, RZ ;  /* 0x000000160b0a7224 */ /* 0x000fce00078e02ff */
.L_x_40:
[----:B------:R-:W-:Y:S05]  /*2960*/  BSYNC B1 ;  /* 0x0000000000017941 */ /* 0x000fea0003800000 */
.L_x_39:
[----:B------:R-:W-:Y:S01]  /*2970*/  @!P5 IMAD R27, R27, R23, R10 ;  /* 0x000000171b1bd224 */ /* 0x000fe200078e020a */
[----:B------:R-:W-:Y:S04]  /*2980*/  BSSY B1, `(.L_x_41) ;  /* 0x0000006000017945 */ /* 0x000fe80003800000 */
[----:B------:R3:W-:Y:S01]  /*2990*/  @!P5 STG.E.U8 desc[UR48][R6.64+0x1], R27 ;  /* 0x0000011b0600d986 */ /* 0x0007e2000c101130 */
[----:B------:R-:W-:Y:S05]  /*29a0*/  @P6 BRA `(.L_x_42) ;  /* 0x00000000000c6947 */ /* 0x000fea0003800000 */
[----:B------:R-:W1:Y:S02]  /*29b0*/  LDG.E.U8 R160, desc[UR48][R2.64+0x8] ;  /* 0x0000083002a07981 */ /* 0x000e64000c1e1100 */
[----:B-1----:R-:W-:-:S05]  /*29c0*/  PRMT R11, R160, 0x8880, RZ ;  /* 0x00008880a00b7816 */ /* 0x002fca00000000ff */
[----:B------:R-:W-:-:S07]  /*29d0*/  IMAD R10, R11, R22, RZ ;  /* 0x000000160b0a7224 */ /* 0x000fce00078e02ff */
.L_x_42:
[----:B------:R-:W-:Y:S05]  /*29e0*/  BSYNC B1 ;  /* 0x0000000000017941 */ /* 0x000fea0003800000 */
.L_x_41:
[----:B-1----:R-:W-:Y:S01]  /*29f0*/  @!P6 IMAD R11, R28, R23, R10 ;  /* 0x000000171c0be224 */ /* 0x002fe200078e020a */
[----:B------:R-:W-:Y:S04]  /*2a00*/  BSSY B1, `(.L_x_43) ;  /* 0x0000006000017945 */ /* 0x000fe80003800000 */
[----:B------:R1:W-:Y:S01]  /*2a10*/  @!P6 STG.E.U8 desc[UR48][R4.64+0x8], R11 ;  /* 0x0000080b0400e986 */ /* 0x0003e2000c101130 */
[----:B------:R-:W-:Y:S05]  /*2a20*/  @P2 BRA `(.L_x_44) ;  /* 0x00000000000c2947 */ /* 0x000fea0003800000 */
[----:B------:R-:W1:Y:S02]  /*2a30*/  LDG.E.U8 R160, desc[UR48][R2.64+0x9] ;  /* 0x0000093002a07981 */ /* 0x000e64000c1e1100 */
[----:B-1----:R-:W-:-:S05]  /*2a40*/  PRMT R11, R160, 0x8880, RZ ;  /* 0x00008880a00b7816 */ /* 0x002fca00000000ff */
[----:B------:R-:W-:-:S07]  /*2a50*/  IMAD R10, R11, R22, RZ ;  /* 0x000000160b0a7224 */ /* 0x000fce00078e02ff */
.L_x_44:
[----:B------:R-:W-:Y:S05]  /*2a60*/  BSYNC B1 ;  /* 0x0000000000017941 */ /* 0x000fea0003800000 */
.L_x_43:
[C---:B------:R-:W-:Y:S01]  /*2a70*/  ISETP.LT.OR P4, PT, R0.reuse, 0x9, !P0 ;  /* 0x000000090000780c */ /* 0x040fe20004781670 */
[----:B------:R-:W-:Y:S01]  /*2a80*/  @!P2 IMAD R29, R29, R23, R10 ;  /* 0x000000171d1da224 */ /* 0x000fe200078e020a */
[----:B------:R-:W-:Y:S01]  /*2a90*/  BSSY B1, `(.L_x_45) ;  /* 0x000000a000017945 */ /* 0x000fe20003800000 */
[C---:B------:R-:W-:Y:S02]  /*2aa0*/  ISETP.LT.OR P3, PT, R0.reuse, 0xa, !P0 ;  /* 0x0000000a0000780c */ /* 0x040fe40004761670 */
[C---:B------:R-:W-:Y:S01]  /*2ab0*/  ISETP.LT.OR P5, PT, R0.reuse, 0x11, !P1 ;  /* 0x000000110000780c */ /* 0x040fe20004fa1670 */
[----:B------:R4:W-:Y:S01]  /*2ac0*/  @!P2 STG.E.U8 desc[UR48][R4.64+0x9], R29 ;  /* 0x0000091d0400a986 */ /* 0x0009e2000c101130 */
[C---:B------:R-:W-:Y:S02]  /*2ad0*/  ISETP.LT.OR P6, PT, R0.reuse, 0x12, !P1 ;  /* 0x000000120000780c */ /* 0x040fe40004fc1670 */
[----:B------:R-:W-:-:S04]  /*2ae0*/  ISETP.LT.OR P2, PT, R0, 0x11, !P0 ;  /* 0x000000110000780c */ /* 0x000fc80004741670 */
[----:B------:R-:W-:Y:S09]  /*2af0*/  @P4 BRA `(.L_x_46) ;  /* 0x00000000000c4947 */ /* 0x000ff20003800000 */
[----:B------:R-:W1:Y:S02]  /*2b00*/  LDG.E.U8 R160, desc[UR48][R8.64+0x8] ;  /* 0x0000083008a07981 */ /* 0x000e64000c1e1100 */
[----:B-1----:R-:W-:-:S05]  /*2b10*/  PRMT R11, R160, 0x8880, RZ ;  /* 0x00008880a00b7816 */ /* 0x002fca00000000ff */
[----:B------:R-:W-:-:S07]  /*2b20*/  IMAD R10, R11, R22, RZ ;  /* 0x000000160b0a7224 */ /* 0x000fce00078e02ff */
.L_x_46:
[----:B------:R-:W-:Y:S05]  /*2b30*/  BSYNC B1 ;  /* 0x0000000000017941 */ /* 0x000fea0003800000 */
.L_x_45:
[----:B-1----:R-:W-:Y:S01]  /*2b40*/  @!P4 IMAD R11, R30, R23, R10 ;  /* 0x000000171e0bc224 */ /* 0x002fe200078e020a */
[----:B------:R-:W-:Y:S04]  /*2b50*/  BSSY B1, `(.L_x_47) ;  /* 0x0000006000017945 */ /* 0x000fe80003800000 */
[----:B------:R1:W-:Y:S01]  /*2b60*/  @!P4 STG.E.U8 desc[UR48][R6.64+0x8], R11 ;  /* 0x0000080b0600c986 */ /* 0x0003e2000c101130 */
[----:B------:R-:W-:Y:S05]  /*2b70*/  @P3 BRA `(.L_x_48) ;  /* 0x00000000000c3947 */ /* 0x000fea0003800000 */
[----:B------:R-:W1:Y:S02]  /*2b80*/  LDG.E.U8 R160, desc[UR48][R8.64+0x9] ;  /* 0x0000093008a07981 */ /* 0x000e64000c1e1100 */
[----:B-1----:R-:W-:-:S05]  /*2b90*/  PRMT R11, R160, 0x8880, RZ ;  /* 0x00008880a00b7816 */ /* 0x002fca00000000ff */
[----:B------:R-:W-:-:S07]  /*2ba0*/  IMAD R10, R11, R22, RZ ;  /* 0x000000160b0a7224 */ /* 0x000fce00078e02ff */
.L_x_48:
[----:B------:R-:W-:Y:S05]  /*2bb0*/  BSYNC B1 ;  /* 0x0000000000017941 */ /* 0x000fea0003800000 */
.L_x_47:
[----:B------:R-:W-:Y:S01]  /*2bc0*/  @!P3 IMAD R31, R31, R23, R10 ;  /* 0x000000171f1fb224 */ /* 0x000fe200078e020a */
[----:B------:R-:W-:Y:S04]  /*2bd0*/  BSSY B1, `(.L_x_49) ;  /* 0x0000006000017945 */ /* 0x000fe80003800000 */
[----:B------:R0:W-:Y:S01]  /*2be0*/  @!P3 STG.E.U8 desc[UR48][R6.64+0x9], R31 ;  /* 0x0000091f0600b986 */ /* 0x0001e2000c101130 */
[----:B------:R-:W-:Y:S05]  /*2bf0*/  @P5 BRA `(.L_x_50) ;  /* 0x00000000000c5947 */ /* 0x000fea0003800000 */
[----:B------:R-:W1:Y:S02]  /*2c00*/  LDG.E.U8 R160, desc[UR48][R2.64+0x10] ;  /* 0x0000103002a07981 */ /* 0x000e64000c1e1100 */
[----:B-1----:R-:W-:-:S05]  /*2c10*/  PRMT R11, R160, 0x8880, RZ ;  /* 0x00008880a00b7816 */ /* 0x002fca00000000ff */
[----:B------:R-:W-:-:S07]  /*2c20*/  IMAD R10, R11, R22, RZ ;  /* 0x000000160b0a7224 */ /* 0x000fce00078e02ff */
.L_x_50:
[----:B------:R-:W-:Y:S05]  /*2c30*/  BSYNC B1 ;  /* 0x0000000000017941 */ /* 0x000fea0003800000 */
.L_x_49:
[----:B-1----:R-:W-:Y:S01]  /*2c40*/  @!P5 IMAD R11, R32, R23, R10 ;  /* 0x00000017200bd224 */ /* 0x002fe200078e020a */
[----:B------:R-:W-:Y:S04]  /*2c50*/  BSSY B1, `(.L_x_51) ;  /* 0x0000006000017945 */ /* 0x000fe80003800000 */
[----:B------:R1:W-:Y:S01]  /*2c60*/  @!P5 STG.E.U8 desc[UR48][R4.64+0x10], R11 ;  /* 0x0000100b0400d986 */ /* 0x0003e2000c101130 */
[----:B------:R-:W-:Y:S05]  /*2c70*/  @P6 BRA `(.L_x_52) ;  /* 0x00000000000c6947 */ /* 0x000fea0003800000 */
[----:B------:R-:W1:Y:S02]  /*2c80*/  LDG.E.U8 R160, desc[UR48][R2.64+0x11] ;  /* 0x0000113002a07981 */ /* 0x000e64000c1e1100 */
[----:B-1----:R-:W-:-:S05]  /*2c90*/  PRMT R11, R160, 0x8880, RZ ;  /* 0x00008880a00b7816 */ /* 0x002fca00000000ff */
[----:B------:R-:W-:-:S07]  /*2ca0*/  IMAD R10, R11, R22, RZ ;  /* 0x000000160b0a7224 */ /* 0x000fce00078e02ff */
.L_x_52:
[----:B------:R-:W-:Y:S05]  /*2cb0*/  BSYNC B1 ;  /* 0x0000000000017941 */ /* 0x000fea0003800000 */
.L_x_51:
[----:B------:R-:W-:Y:S01]  /*2cc0*/  @!P6 IMAD R33, R33, R23, R10 ;  /* 0x000000172121e224 */ /* 0x000fe200078e020a */
[----:B------:R-:W-:Y:S04]  /*2cd0*/  BSSY B1, `(.L_x_53) ;  /* 0x0000006000017945 */ /* 0x000fe80003800000 */
[----:B------:R0:W-:Y:S01]  /*2ce0*/  @!P6 STG.E.U8 desc[UR48][R4.64+0x11], R33 ;  /* 0x000011210400e986 */ /* 0x0001e2000c101130 */
[----:B------:R-:W-:Y:S05]  /*2cf0*/  @P2 BRA `(.L_x_54) ;  /* 0x00000000000c2947 */ /* 0x000fea0003800000 */
[----:B------:R-:W1:Y:S02]  /*2d00*/  LDG.E.U8 R160, desc[UR48][R8.64+0x10] ;  /* 0x0000103008a07981 */ /* 0x000e64000c1e1100 */
[----:B-1----:R-:W-:-:S05]  /*2d10*/  PRMT R11, R160, 0x8880, RZ ;  /* 0x00008880a00b7816 */ /* 0x002fca00000000ff */
[----:B------:R-:W-:-:S07]  /*2d20*/  IMAD R10, R11, R22, RZ ;  /* 0x000000160b0a7224 */ /* 0x000fce00078e02ff */
.L_x_54:
[----:B------:R-:W-:Y:S05]  /*2d30*/  BSYNC B1 ;  /* 0x0000000000017941 */ /* 0x000fea0003800000 */
.L_x_53:
[----:B------:R-:W-:Y:S01]  /*2d40*/  ISETP.LT.OR P4, PT, R0, 0x12, !P0 ;  /* 0x000000120000780c */ /* 0x000fe20004781670 */
[----:B-1----:R-:W-:Y:S01]  /*2d50*/  @!P2 IMAD R11, R34, R23, R10 ;  /* 0x00000017220ba224 */ /* 0x002fe200078e020a */
        /* <DEDUP_REMOVED lines=10> */
.L_x_56:
[----:B------:R-:W-:Y:S05]  /*2e00*/  BSYNC B1 ;  /* 0x0000000000017941 */ /* 0x000fea0003800000 */
.L_x_55:
[----:B------:R-:W-:Y:S01]  /*2e10*/  @!P4 IMAD R35, R35, R23, R10 ;  /* 0x000000172323c224 */ /* 0x000fe200078e020a */
[----:B------:R-:W-:Y:S04]  /*2e20*/  BSSY B1, `(.L_x_57) ;  /* 0x0000006000017945 */ /* 0x000fe80003800000 */
[----:B------:R0:W-:Y:S01]  /*2e30*/  @!P4 STG.E.U8 desc[UR48][R6.64+0x11], R35 ;  /* 0x000011230600c986 */ /* 0x0001e2000c101130 */
[----:B------:R-:W-:Y:S05]  /*2e40*/  @P3 BRA `(.L_x_58) ;  /* 0x00000000000c3947 */ /* 0x000fea0003800000 */
[----:B------:R-:W1:Y:S02]  /*2e50*/  LDG.E.U8 R160, desc[UR48][R2.64+0x18] ;  /* 0x0000183002a07981 */ /* 0x000e64000c1e1100 */
[----:B-1----:R-:W-:-:S05]  /*2e60*/  PRMT R11, R160, 0x8880, RZ ;  /* 0x00008880a00b7816 */ /* 0x002fca00000000ff */
[----:B------:R-:W-:-:S07]  /*2e70*/  IMAD R10, R11, R22, RZ ;  /* 0x000000160b0a7224 */ /* 0x000fce00078e02ff */
.L_x_58:
[----:B------:R-:W-:Y:S05]  /*2e80*/  BSYNC B1 ;  /* 0x0000000000017941 */ /* 0x000fea0003800000 */
.L_x_57:
[----:B-1----:R-:W-:Y:S01]  /*2e90*/  @!P3 IMAD R11, R36, R23, R10 ;  /* 0x00000017240bb224 */ /* 0x002fe200078e020a */
[----:B------:R-:W-:Y:S04]  /*2ea0*/  BSSY B1, `(.L_x_59) ;  /* 0x0000006000017945 */ /* 0x000fe80003800000 */
[----:B------:R1:W-:Y:S01]  /*2eb0*/  @!P3 STG.E.U8 desc[UR48][R4.64+0x18], R11 ;  /* 0x0000180b0400b986 */ /* 0x0003e2000c101130 */
[----:B------:R-:W-:Y:S05]  /*2ec0*/  @P5 BRA `(.L_x_60) ;  /* 0x00000000000c5947 */ /* 0x000fea0003800000 */
[----:B------:R-:W1:Y:S02]  /*2ed0*/  LDG.E.U8 R160, desc[UR48][R2.64+0x19] ;  /* 0x0000193002a07981 */ /* 0x000e64000c1e1100 */
[----:B-1----:R-:W-:-:S05]  /*2ee0*/  PRMT R11, R160, 0x8880, RZ ;  /* 0x00008880a00b7816 */ /* 0x002fca00000000ff */
[----:B------:R-:W-:-:S07]  /*2ef0*/  IMAD R10, R11, R22, RZ ;  /* 0x000000160b0a7224 */ /* 0x000fce00078e02ff */
.L_x_60:
[----:B------:R-:W-:Y:S05]  /*2f00*/  BSYNC B1 ;  /* 0x0000000000017941 */ /* 0x000fea0003800000 */
.L_x_59:
[----:B------:R-:W-:Y:S01]  /*2f10*/  @!P5 IMAD R37, R37, R23, R10 ;  /* 0x000000172525d224 */ /* 0x000fe200078e020a */
[----:B------:R-:W-:Y:S04]  /*2f20*/  BSSY B1, `(.L_x_61) ;  /* 0x0000006000017945 */ /* 0x000fe80003800000 */
[----:B------:R0:W-:Y:S01]  /*2f30*/  @!P5 STG.E.U8 desc[UR48][R4.64+0x19], R37 ;  /* 0x000019250400d986 */ /* 0x0001e2000c101130 */
[----:B------:R-:W-:Y:S05]  /*2f40*/  @P6 BRA `(.L_x_62) ;  /* 0x00000000000c6947 */ /* 0x000fea0003800000 */
[----:B------:R-:W1:Y:S02]  /*2f50*/  LDG.E.U8 R160, desc[UR48][R8.64+0x18] ;  /* 0x0000183008a07981 */ /* 0x000e64000c1e1100 */
[----:B-1----:R-:W-:-:S05]  /*2f60*/  PRMT R11, R160, 0x8880, RZ ;  /* 0x00008880a00b7816 */ /* 0x002fca00000000ff */
[----:B------:R-:W-:-:S07]  /*2f70*/  IMAD R10, R11, R22, RZ ;  /* 0x000000160b0a7224 */ /* 0x000fce00078e02ff */
.L_x_62:
[----:B------:R-:W-:Y:S05]  /*2f80*/  BSYNC B1 ;  /* 0x0000000000017941 */ /* 0x000fea0003800000 */
.L_x_61:
[----:B-1----:R-:W-:Y:S01]  /*2f90*/  @!P6 IMAD R11, R38, R23, R10 ;  /* 0x00000017260be224 */ /* 0x002fe200078e020a */
[----:B------:R-:W-:Y:S04]  /*2fa0*/  BSSY B1, `(.L_x_63) ;  /* 0x0000006000017945 */ /* 0x000fe80003800000 */
[----:B------:R1:W-:Y:S01]  /*2fb0*/  @!P6 STG.E.U8 desc[UR48][R6.64+0x18], R11 ;  /* 0x0000180b0600e986 */ /* 0x0003e2000c101130 */
[----:B------:R-:W-:Y:S05]  /*2fc0*/  @P2 BRA `(.L_x_64) ;  /* 0x00000000000c2947 */ /* 0x000fea0003800000 */
[----:B------:R-:W1:Y:S02]  /*2fd0*/  LDG.E.U8 R160, desc[UR48][R8.64+0x19] ;  /* 0x0000193008a07981 */ /* 0x000e64000c1e1100 */
[----:B-1----:R-:W-:-:S05]  /*2fe0*/  PRMT R11, R160, 0x8880, RZ ;  /* 0x00008880a00b7816 */ /* 0x002fca00000000ff */
[----:B------:R-:W-:-:S07]  /*2ff0*/  IMAD R10, R11, R22, RZ ;  /* 0x000000160b0a7224 */ /* 0x000fce00078e02ff */
.L_x_64:
[----:B------:R-:W-:Y:S05]  /*3000*/  BSYNC B1 ;  /* 0x0000000000017941 */ /* 0x000fea0003800000 */
.L_x_63:
        /* <DEDUP_REMOVED lines=12> */
.L_x_66:
[----:B------:R-:W-:Y:S05]  /*30d0*/  BSYNC B1 ;  /* 0x0000000000017941 */ /* 0x000fea0003800000 */
.L_x_65:
[----:B-1----:R-:W-:Y:S01]  /*30e0*/  @!P4 IMAD R11, R40, R23, R10 ;  /* 0x00000017280bc224 */ /* 0x002fe200078e020a */
[----:B------:R-:W-:Y:S04]  /*30f0*/  BSSY B1, `(.L_x_67) ;  /* 0x0000006000017945 */ /* 0x000fe80003800000 */
[----:B------:R1:W-:Y:S01]  /*3100*/  @!P4 STG.E.U8 desc[UR48][R4.64+0x20], R11 ;  /* 0x0000200b0400c986 */ /* 0x0003e2000c101130 */
[----:B------:R-:W-:Y:S05]  /*3110*/  @P3 BRA `(.L_x_68) ;  /* 0x00000000000c3947 */ /* 0x000fea0003800000 */
[----:B------:R-:W1:Y:S02]  /*3120*/  LDG.E.U8 R160, desc[UR48][R2.64+0x21] ;  /* 0x0000213002a07981 */ /* 0x000e64000c1e1100 */
[----:B-1----:R-:W-:-:S05]  /*3130*/  PRMT R11, R160, 0x8880, RZ ;  /* 0x00008880a00b7816 */ /* 0x002fca00000000ff */
[----:B------:R-:W-:-:S07]  /*3140*/  IMAD R10, R11, R22, RZ ;  /* 0x000000160b0a7224 */ /* 0x000fce00078e02ff */
.L_x_68:
[----:B------:R-:W-:Y:S05]  /*3150*/  BSYNC B1 ;  /* 0x0000000000017941 */ /* 0x000fea0003800000 */
.L_x_67:
[----:B------:R-:W-:Y:S01]  /*3160*/  @!P3 IMAD R41, R41, R23, R10 ;  /* 0x000000172929b224 */ /* 0x000fe200078e020a */
[----:B------:R-:W-:Y:S04]  /*3170*/  BSSY B1, `(.L_x_69) ;  /* 0x0000006000017945 */ /* 0x000fe80003800000 */
[----:B------:R0:W-:Y:S01]  /*3180*/  @!P3 STG.E.U8 desc[UR48][R4.64+0x21], R41 ;  /* 0x000021290400b986 */ /* 0x0001e2000c101130 */
[----:B------:R-:W-:Y:S05]  /*3190*/  @P5 BRA `(.L_x_70) ;  /* 0x00000000000c5947 */ /* 0x000fea0003800000 */
[----:B------:R-:W1:Y:S02]  /*31a0*/  LDG.E.U8 R160, desc[UR48][R8.64+0x20] ;  /* 0x0000203008a07981 */ /* 0x000e64000c1e1100 */
[----:B-1----:R-:W-:-:S05]  /*31b0*/  PRMT R11, R160, 0x8880, RZ ;  /* 0x00008880a00b7816 */ /* 0x002fca00000000ff */
[----:B------:R-:W-:-:S07]  /*31c0*/  IMAD R10, R11, R22, RZ ;  /* 0x000000160b0a7224 */ /* 0x000fce00078e02ff */
.L_x_70:
[----:B------:R-:W-:Y:S05]  /*31d0*/  BSYNC B1 ;  /* 0x0000000000017941 */ /* 0x000fea0003800000 */
.L_x_69:
[----:B-1----:R-:W-:Y:S01]  /*31e0*/  @!P5 IMAD R11, R42, R23, R10 ;  /* 0x000000172a0bd224 */ /* 0x002fe200078e020a */
[----:B------:R-:W-:Y:S04]  /*31f0*/  BSSY B1, `(.L_x_71) ;  /* 0x0000006000017945 */ /* 0x000fe80003800000 */
[----:B------:R1:W-:Y:S01]  /*3200*/  @!P5 STG.E.U8 desc[UR48][R6.64+0x20], R11 ;  /* 0x0000200b0600d986 */ /* 0x0003e2000c101130 */
[----:B------:R-:W-:Y:S05]  /*3210*/  @P6 BRA `(.L_x_72) ;  /* 0x00000000000c6947 */ /* 0x000fea0003800000 */
[----:B------:R-:W1:Y:S02]  /*3220*/  LDG.E.U8 R160, desc[UR48][R8.64+0x21] ;  /* 0x0000213008a07981 */ /* 0x000e64000c1e1100 */
[----:B-1----:R-:W-:-:S05]  /*3230*/  PRMT R11, R160, 0x8880, RZ ;  /* 0x00008880a00b7816 */ /* 0x002fca00000000ff */
[----:B------:R-:W-:-:S07]  /*3240*/  IMAD R10, R11, R22, RZ ;  /* 0x000000160b0a7224 */ /* 0x000fce00078e02ff */
.L_x_72:
[----:B------:R-:W-:Y:S05]  /*3250*/  BSYNC B1 ;  /* 0x0000000000017941 */ /* 0x000fea0003800000 */
.L_x_71:
[----:B------:R-:W-:Y:S01]  /*3260*/  @!P6 IMAD R43, R43, R23, R10 ;  /* 0x000000172b2be224 */ /* 0x000fe200078e020a */
[----:B------:R-:W-:Y:S04]  /*3270*/  BSSY B1, `(.L_x_73) ;  /* 0x0000006000017945 */ /* 0x000fe80003800000 */
[----:B------:R0:W-:Y:S01]  /*3280*/  @!P6 STG.E.U8 desc[UR48][R6.64+0x21], R43 ;  /* 0x0000212b0600e986 */ /* 0x0001e2000c101130 */
[----:B------:R-:W-:Y:S05]  /*3290*/  @P2 BRA `(.L_x_74) ;  /* 0x00000000000c2947 */ /* 0x000fea0003800000 */
[----:B------:R-:W1:Y:S02]  /*32a0*/  LDG.E.U8 R160, desc[UR48][R2.64+0x28] ;  /* 0x0000283002a07981 */ /* 0x000e64000c1e1100 */
[----:B-1----:R-:W-:-:S05]  /*32b0*/  PRMT R11, R160, 0x8880, RZ ;  /* 0x00008880a00b7816 */ /* 0x002fca00000000ff */
[----:B------:R-:W-:-:S07]  /*32c0*/  IMAD R10, R11, R22, RZ ;  /* 0x000000160b0a7224 */ /* 0x000fce00078e02ff */
.L_x_74:
[----:B------:R-:W-:Y:S05]  /*32d0*/  BSYNC B1 ;  /* 0x0000000000017941 */ /* 0x000fea0003800000 */
.L_x_73:
        /* <DEDUP_REMOVED lines=12> */
.L_x_76:
[----:B------:R-:W-:Y:S05]  /*33a0*/  BSYNC B1 ;  /* 0x0000000000017941 */ /* 0x000fea0003800000 */
.L_x_75:
[----:B------:R-:W-:Y:S01]  /*33b0*/  @!P4 IMAD R45, R45, R23, R10 ;  /* 0x000000172d2dc224 */ /* 0x000fe200078e020a */
[----:B------:R-:W-:Y:S04]  /*33c0*/  BSSY B1, `(.L_x_77) ;  /* 0x0000006000017945 */ /* 0x000fe80003800000 */
[----:B------:R0:W-:Y:S01]  /*33d0*/  @!P4 STG.E.U8 desc[UR48][R4.64+0x29], R45 ;  /* 0x0000292d0400c986 */ /* 0x0001e2000c101130 */
[----:B------:R-:W-:Y:S05]  /*33e0*/  @P3 BRA `(.L_x_78) ;  /* 0x00000000000c3947 */ /* 0x000fea0003800000 */
[----:B------:R-:W1:Y:S02]  /*33f0*/  LDG.E.U8 R160, desc[UR48][R8.64+0x28] ;  /* 0x0000283008a07981 */ /* 0x000e64000c1e1100 */
[----:B-1----:R-:W-:-:S05]  /*3400*/  PRMT R11, R160, 0x8880, RZ ;  /* 0x00008880a00b7816 */ /* 0x002fca00000000ff */
[----:B------:R-:W-:-:S07]  /*3410*/  IMAD R10, R11, R22, RZ ;  /* 0x000000160b0a7224 */ /* 0x000fce00078e02ff */
.L_x_78:
[----:B------:R-:W-:Y:S05]  /*3420*/  BSYNC B1 ;  /* 0x0000000000017941 */ /* 0x000fea0003800000 */
.L_x_77:
[----:B-1----:R-:W-:Y:S01]  /*3430*/  @!P3 IMAD R11, R46, R23, R10 ;  /* 0x000000172e0bb224 */ /* 0x002fe200078e020a */
[----:B------:R-:W-:Y:S04]  /*3440*/  BSSY B1, `(.L_x_79) ;  /* 0x0000006000017945 */ /* 0x000fe80003800000 */
[----:B------:R1:W-:Y:S01]  /*3450*/  @!P3 STG.E.U8 desc[UR48][R6.64+0x28], R11 ;  /* 0x0000280b0600b986 */ /* 0x0003e2000c101130 */
[----:B------:R-:W-:Y:S05]  /*3460*/  @P5 BRA `(.L_x_80) ;  /* 0x00000000000c5947 */ /* 0x000fea0003800000 */
[----:B------:R-:W1:Y:S02]  /*3470*/  LDG.E.U8 R160, desc[UR48][R8.64+0x29] ;  /* 0x0000293008a07981 */ /* 0x000e64000c1e1100 */
[----:B-1----:R-:W-:-:S05]  /*3480*/  PRMT R11, R160, 0x8880, RZ ;  /* 0x00008880a00b7816 */ /* 0x002fca00000000ff */
[----:B------:R-:W-:-:S07]  /*3490*/  IMAD R10, R11, R22, RZ ;  /* 0x000000160b0a7224 */ /* 0x000fce00078e02ff */
.L_x_80:
[----:B------:R-:W-:Y:S05]  /*34a0*/  BSYNC B1 ;  /* 0x0000000000017941 */ /* 0x000fea0003800000 */
.L_x_79:
[----:B------:R-:W-:Y:S01]  /*34b0*/  @!P5 IMAD R47, R47, R23, R10 ;  /* 0x000000172f2fd224 */ /* 0x000fe200078e020a */
[----:B------:R-:W-:Y:S04]  /*34c0*/  BSSY B1, `(.L_x_81) ;  /* 0x0000006000017945 */ /* 0x000fe80003800000 */
[----:B------:R0:W-:Y:S01]  /*34d0*/  @!P5 STG.E.U8 desc[UR48][R6.64+0x29], R47 ;  /* 0x0000292f0600d986 */ /* 0x0001e2000c101130 */
[----:B------:R-:W-:Y:S05]  /*34e0*/  @P6 BRA `(.L_x_82) ;  /* 0x00000000000c6947 */ /* 0x000fea0003800000 */
[----:B------:R-:W1:Y:S02]  /*34f0*/  LDG.E.U8 R160, desc[UR48][R2.64+0x30] ;  /* 0x0000303002a07981 */ /* 0x000e64000c1e1100 */
[----:B-1----:R-:W-:-:S05]  /*3500*/  PRMT R11, R160, 0x8880, RZ ;  /* 0x00008880a00b7816 */ /* 0x002fca00000000ff */
[----:B------:R-:W-:-:S07]  /*3510*/  IMAD R10, R11, R22, RZ ;  /* 0x000000160b0a7224 */ /* 0x000fce00078e02ff */
.L_x_82:
[----:B------:R-:W-:Y:S05]  /*3520*/  BSYNC B1 ;  /* 0x0000000000017941 */ /* 0x000fea0003800000 */
.L_x_81:
[----:B-1----:R-:W-:Y:S01]  /*3530*/  @!P6 IMAD R11, R48, R23, R10 ;  /* 0x00000017300be224 */ /* 0x002fe200078e020a */
[----:B------:R-:W-:Y:S04]  /*3540*/  BSSY B1, `(.L_x_83) ;  /* 0x0000006000017945 */ /* 0x000fe80003800000 */
[----:B------:R1:W-:Y:S01]  /*3550*/  @!P6 STG.E.U8 desc[UR48][R4.64+0x30], R11 ;  /* 0x0000300b0400e986 */ /* 0x0003e2000c101130 */
[----:B------:R-:W-:Y:S05]  /*3560*/  @P2 BRA `(.L_x_84) ;  /* 0x00000000000c2947 */ /* 0x000fea0003800000 */
[----:B------:R-:W1:Y:S02]  /*3570*/  LDG.E.U8 R160, desc[UR48][R2.64+0x31] ;  /* 0x0000313002a07981 */ /* 0x000e64000c1e1100 */
[----:B-1----:R-:W-:-:S05]  /*3580*/  PRMT R11, R160, 0x8880, RZ ;  /* 0x00008880a00b7816 */ /* 0x002fca00000000ff */
[----:B------:R-:W-:-:S07]  /*3590*/  IMAD R10, R11, R22, RZ ;  /* 0x000000160b0a7224 */ /* 0x000fce00078e02ff */
.L_x_84:
[----:B------:R-:W-:Y:S05]  /*35a0*/  BSYNC B1 ;  /* 0x0000000000017941 */ /* 0x000fea0003800000 */
.L_x_83:
        /* <DEDUP_REMOVED lines=12> */
.L_x_86:
[----:B------:R-:W-:Y:S05]  /*3670*/  BSYNC B1 ;  /* 0x0000000000017941 */ /* 0x000fea0003800000 */
.L_x_85:
[----:B-1----:R-:W-:Y:S01]  /*3680*/  @!P4 IMAD R11, R50, R23, R10 ;  /* 0x00000017320bc224 */ /* 0x002fe200078e020a */
[----:B------:R-:W-:Y:S04]  /*3690*/  BSSY B1, `(.L_x_87) ;  /* 0x0000006000017945 */ /* 0x000fe80003800000 */
[----:B------:R1:W-:Y:S01]  /*36a0*/  @!P4 STG.E.U8 desc[UR48][R6.64+0x30], R11 ;  /* 0x0000300b0600c986 */ /* 0x0003e2000c101130 */
[----:B------:R-:W-:Y:S05]  /*36b0*/  @P3 BRA `(.L_x_88) ;  /* 0x00000000000c3947 */ /* 0x000fea0003800000 */
[----:B------:R-:W1:Y:S02]  /*36c0*/  LDG.E.U8 R160, desc[UR48][R8.64+0x31] ;  /* 0x0000313008a07981 */ /* 0x000e64000c1e1100 */
[----:B-1----:R-:W-:-:S05]  /*36d0*/  PRMT R11, R160, 0x8880, RZ ;  /* 0x00008880a00b7816 */ /* 0x002fca00000000ff */
[----:B------:R-:W-:-:S07]  /*36e0*/  IMAD R10, R11, R22, RZ ;  /* 0x000000160b0a7224 */ /* 0x000fce00078e02ff */
.L_x_88:
[----:B------:R-:W-:Y:S05]  /*36f0*/  BSYNC B1 ;  /* 0x0000000000017941 */ /* 0x000fea0003800000 */
.L_x_87:
[----:B------:R-:W-:Y:S01]  /*3700*/  @!P3 IMAD R51, R51, R23, R10 ;  /* 0x000000173333b224 */ /* 0x000fe200078e020a */
[----:B------:R-:W-:Y:S04]  /*3710*/  BSSY B1, `(.L_x_89) ;  /* 0x0000006000017945 */ /* 0x000fe80003800000 */
[----:B------:R0:W-:Y:S01]  /*3720*/  @!P3 STG.E.U8 desc[UR48][R6.64+0x31], R51 ;  /* 0x000031330600b986 */ /* 0x0001e2000c101130 */
[----:B------:R-:W-:Y:S05]  /*3730*/  @P5 BRA `(.L_x_90) ;  /* 0x00000000000c5947 */ /* 0x000fea0003800000 */
[----:B------:R-:W1:Y:S02]  /*3740*/  LDG.E.U8 R160, desc[UR48][R2.64+0x38] ;  /* 0x0000383002a07981 */ /* 0x000e64000c1e1100 */
[----:B-1----:R-:W-:-:S05]  /*3750*/  PRMT R11, R160, 0x8880, RZ ;  /* 0x00008880a00b7816 */ /* 0x002fca00000000ff */
[----:B------:R-:W-:-:S07]  /*3760*/  IMAD R10, R11, R22, RZ ;  /* 0x000000160b0a7224 */ /* 0x000fce00078e02ff */
.L_x_90:
[----:B------:R-:W-:Y:S05]  /*3770*/  BSYNC B1 ;  /* 0x0000000000017941 */ /* 0x000fea0003800000 */
.L_x_89:
[----:B-1----:R-:W-:Y:S01]  /*3780*/  @!P5 IMAD R11, R52, R23, R10 ;  /* 0x00000017340bd224 */ /* 0x002fe200078e020a */
[----:B------:R-:W-:Y:S04]  /*3790*/  BSSY B1, `(.L_x_91) ;  /* 0x0000006000017945 */ /* 0x000fe80003800000 */
[----:B------:R1:W-:Y:S01]  /*37a0*/  @!P5 STG.E.U8 desc[UR48][R4.64+0x38], R11 ;  /* 0x0000380b0400d986 */ /* 0x0003e2000c101130 */
[----:B------:R-:W-:Y:S05]  /*37b0*/  @P6 BRA `(.L_x_92) ;  /* 0x00000000000c6947 */ /* 0x000fea0003800000 */
[----:B------:R-:W1:Y:S02]  /*37c0*/  LDG.E.U8 R160, desc[UR48][R2.64+0x39] ;  /* 0x0000393002a07981 */ /* 0x000e64000c1e1100 */
[----:B-1----:R-:W-:-:S05]  /*37d0*/  PRMT R11, R160, 0x8880, RZ ;  /* 0x00008880a00b7816 */ /* 0x002fca00000000ff */
[----:B------:R-:W-:-:S07]  /*37e0*/  IMAD R10, R11, R22, RZ ;  /* 0x000000160b0a7224 */ /* 0x000fce00078e02ff */
.L_x_92:
[----:B------:R-:W-:Y:S05]  /*37f0*/  BSYNC B1 ;  /* 0x0000000000017941 */ /* 0x000fea0003800000 */
.L_x_91:
[----:B------:R-:W-:Y:S01]  /*3800*/  @!P6 IMAD R53, R53, R23, R10 ;  /* 0x000000173535e224 */ /* 0x000fe200078e020a */
[----:B------:R-:W-:Y:S04]  /*3810*/  BSSY B1, `(.L_x_93) ;  /* 0x0000006000017945 */ /* 0x000fe80003800000 */
[----:B------:R0:W-:Y:S01]  /*3820*/  @!P6 STG.E.U8 desc[UR48][R4.64+0x39], R53 ;  /* 0x000039350400e986 */ /* 0x0001e2000c101130 */
[----:B------:R-:W-:Y:S05]  /*3830*/  @P2 BRA `(.L_x_94) ;  /* 0x00000000000c2947 */ /* 0x000fea0003800000 */
[----:B------:R-:W1:Y:S02]  /*3840*/  LDG.E.U8 R160, desc[UR48][R8.64+0x38] ;  /* 0x0000383008a07981 */ /* 0x000e64000c1e1100 */
[----:B-1----:R-:W-:-:S05]  /*3850*/  PRMT R11, R160, 0x8880, RZ ;  /* 0x00008880a00b7816 */ /* 0x002fca00000000ff */
[----:B------:R-:W-:-:S07]  /*3860*/  IMAD R10, R11, R22, RZ ;  /* 0x000000160b0a7224 */ /* 0x000fce00078e02ff */
.L_x_94:
[----:B------:R-:W-:Y:S05]  /*3870*/  BSYNC B1 ;  /* 0x0000000000017941 */ /* 0x000fea0003800000 */
.L_x_93:
        /* <DEDUP_REMOVED lines=12> */
.L_x_96:
[----:B------:R-:W-:Y:S05]  /*3940*/  BSYNC B1 ;  /* 0x0000000000017941 */ /* 0x000fea0003800000 */
.L_x_95:
[----:B------:R-:W-:Y:S01]  /*3950*/  @!P4 IMAD R55, R55, R23, R10 ;  /* 0x000000173737c224 */ /* 0x000fe200078e020a */
[----:B------:R-:W-:Y:S04]  /*3960*/  BSSY B1, `(.L_x_97) ;  /* 0x0000006000017945 */ /* 0x000fe80003800000 */
[----:B------:R0:W-:Y:S01]  /*3970*/  @!P4 STG.E.U8 desc[UR48][R6.64+0x39], R55 ;  /* 0x000039370600c986 */ /* 0x0001e2000c101130 */
[----:B------:R-:W-:Y:S05]  /*3980*/  @P3 BRA `(.L_x_98) ;  /* 0x00000000000c3947 */ /* 0x000fea0003800000 */
[----:B------:R-:W1:Y:S02]  /*3990*/  LDG.E.U8 R160, desc[UR48][R2.64+0x40] ;  /* 0x0000403002a07981 */ /* 0x000e64000c1e1100 */
[----:B-1----:R-:W-:-:S05]  /*39a0*/  PRMT R11, R160, 0x8880, RZ ;  /* 0x00008880a00b7816 */ /* 0x002fca00000000ff */
[----:B------:R-:W-:-:S07]  /*39b0*/  IMAD R10, R11, R22, RZ ;  /* 0x000000160b0a7224 */ /* 0x000fce00078e02ff */
.L_x_98:
[----:B------:R-:W-:Y:S05]  /*39c0*/  BSYNC B1 ;  /* 0x0000000000017941 */ /* 0x000fea0003800000 */
.L_x_97:
[----:B-1----:R-:W-:Y:S01]  /*39d0*/  @!P3 IMAD R11, R56, R23, R10 ;  /* 0x00000017380bb224 */ /* 0x002fe200078e020a */
[----:B------:R-:W-:Y:S04]  /*39e0*/  BSSY B1, `(.L_x_99) ;  /* 0x0000006000017945 */ /* 0x000fe80003800000 */
[----:B------:R1:W-:Y:S01]  /*39f0*/  @!P3 STG.E.U8 desc[UR48][R4.64+0x40], R11 ;  /* 0x0000400b0400b986 */ /* 0x0003e2000c101130 */
[----:B------:R-:W-:Y:S05]  /*3a00*/  @P5 BRA `(.L_x_100) ;  /* 0x00000000000c5947 */ /* 0x000fea0003800000 */
[----:B------:R-:W1:Y:S02]  /*3a10*/  LDG.E.U8 R160, desc[UR48][R2.64+0x41] ;  /* 0x0000413002a07981 */ /* 0x000e64000c1e1100 */
[----:B-1----:R-:W-:-:S05]  /*3a20*/  PRMT R11, R160, 0x8880, RZ ;  /* 0x00008880a00b7816 */ /* 0x002fca00000000ff */
[----:B------:R-:W-:-:S07]  /*3a30*/  IMAD R10, R11, R22, RZ ;  /* 0x000000160b0a7224 */ /* 0x000fce00078e02ff */
.L_x_100:
[----:B------:R-:W-:Y:S05]  /*3a40*/  BSYNC B1 ;  /* 0x0000000000017941 */ /* 0x000fea0003800000 */
.L_x_99:
[----:B------:R-:W-:Y:S01]  /*3a50*/  @!P5 IMAD R57, R57, R23, R10 ;  /* 0x000000173939d224 */ /* 0x000fe200078e020a */
[----:B------:R-:W-:Y:S04]  /*3a60*/  BSSY B1, `(.L_x_101) ;  /* 0x0000006000017945 */ /* 0x000fe80003800000 */
[----:B------:R0:W-:Y:S01]  /*3a70*/  @!P5 STG.E.U8 desc[UR48][R4.64+0x41], R57 ;  /* 0x000041390400d986 */ /* 0x0001e2000c101130 */
[----:B------:R-:W-:Y:S05]  /*3a80*/  @P6 BRA `(.L_x_102) ;  /* 0x00000000000c6947 */ /* 0x000fea0003800000 */
[----:B------:R-:W1:Y:S02]  /*3a90*/  LDG.E.U8 R160, desc[UR48][R8.64+0x40] ;  /* 0x0000403008a07981 */ /* 0x000e64000c1e1100 */
[----:B-1----:R-:W-:-:S05]  /*3aa0*/  PRMT R11, R160, 0x8880, RZ ;  /* 0x00008880a00b7816 */ /* 0x002fca00000000ff */
[----:B------:R-:W-:-:S07]  /*3ab0*/  IMAD R10, R11, R22, RZ ;  /* 0x000000160b0a7224 */ /* 0x000fce00078e02ff */
.L_x_102:
[----:B------:R-:W-:Y:S05]  /*3ac0*/  BSYNC B1 ;  /* 0x0000000000017941 */ /* 0x000fea0003800000 */
.L_x_101:
[----:B-1----:R-:W-:Y:S01]  /*3ad0*/  @!P6 IMAD R11, R58, R23, R10 ;  /* 0x000000173a0be224 */ /* 0x002fe200078e020a */
[----:B------:R-:W-:Y:S04]  /*3ae0*/  BSSY B1, `(.L_x_103) ;  /* 0x0000006000017945 */ /* 0x000fe80003800000 */
[----:B------:R1:W-:Y:S01]  /*3af0*/  @!P6 STG.E.U8 desc[UR48][R6.64+0x40], R11 ;  /* 0x0000400b0600e986 */ /* 0x0003e2000c101130 */
[----:B------:R-:W-:Y:S05]  /*3b00*/  @P2 BRA `(.L_x_104) ;  /* 0x00000000000c2947 */ /* 0x000fea0003800000 */
[----:B------:R-:W1:Y:S02]  /*3b10*/  LDG.E.U8 R160, desc[UR48][R8.64+0x41] ;  /* 0x0000413008a07981 */ /* 0x000e64000c1e1100 */
[----:B-1----:R-:W-:-:S05]  /*3b20*/  PRMT R11, R160, 0x8880, RZ ;  /* 0x00008880a00b7816 */ /* 0x002fca00000000ff */
[----:B------:R-:W-:-:S07]  /*3b30*/  IMAD R10, R11, R22, RZ ;  /* 0x000000160b0a7224 */ /* 0x000fce00078e02ff */
.L_x_104:
[----:B------:R-:W-:Y:S05]  /*3b40*/  BSYNC B1 ;  /* 0x0000000000017941 */ /* 0x000fea0003800000 */
.L_x_103:
        /* <DEDUP_REMOVED lines=12> */
.L_x_106:
[----:B------:R-:W-:Y:S05]  /*3c10*/  BSYNC B1 ;  /* 0x0000000000017941 */ /* 0x000fea0003800000 */
.L_x_105:
[----:B-1----:R-:W-:Y:S01]  /*3c20*/  @!P4 IMAD R11, R60, R23, R10 ;  /* 0x000000173c0bc224 */ /* 0x002fe200078e020a */
[----:B------:R-:W-:Y:S04]  /*3c30*/  BSSY B1, `(.L_x_107) ;  /* 0x0000006000017945 */ /* 0x000fe80003800000 */
[----:B------:R1:W-:Y:S01]  /*3c40*/  @!P4 STG.E.U8 desc[UR48][R4.64+0x48], R11 ;  /* 0x0000480b0400c986 */ /* 0x0003e2000c101130 */
[----:B------:R-:W-:Y:S05]  /*3c50*/  @P3 BRA `(.L_x_108) ;  /* 0x00000000000c3947 */ /* 0x000fea0003800000 */
[----:B------:R-:W1:Y:S02]  /*3c60*/  LDG.E.U8 R160, desc[UR48][R2.64+0x49] ;  /* 0x0000493002a07981 */ /* 0x000e64000c1e1100 */
[----:B-1----:R-:W-:-:S05]  /*3c70*/  PRMT R11, R160, 0x8880, RZ ;  /* 0x00008880a00b7816 */ /* 0x002fca00000000ff */
[----:B------:R-:W-:-:S07]  /*3c80*/  IMAD R10, R11, R22, RZ ;  /* 0x000000160b0a7224 */ /* 0x000fce00078e02ff */
.L_x_108:
[----:B------:R-:W-:Y:S05]  /*3c90*/  BSYNC B1 ;  /* 0x0000000000017941 */ /* 0x000fea0003800000 */
.L_x_107:
[----:B------:R-:W-:Y:S01]  /*3ca0*/  @!P3 IMAD R61, R61, R23, R10 ;  /* 0x000000173d3db224 */ /* 0x000fe200078e020a */
[----:B------:R-:W-:Y:S04]  /*3cb0*/  BSSY B1, `(.L_x_109) ;  /* 0x0000006000017945 */ /* 0x000fe80003800000 */
[----:B------:R0:W-:Y:S01]  /*3cc0*/  @!P3 STG.E.U8 desc[UR48][R4.64+0x49], R61 ;  /* 0x0000493d0400b986 */ /* 0x0001e2000c101130 */
[----:B------:R-:W-:Y:S05]  /*3cd0*/  @P5 BRA `(.L_x_110) ;  /* 0x00000000000c5947 */ /* 0x000fea0003800000 */
[----:B------:R-:W1:Y:S02]  /*3ce0*/  LDG.E.U8 R160, desc[UR48][R8.64+0x48] ;  /* 0x0000483008a07981 */ /* 0x000e64000c1e1100 */
[----:B-1----:R-:W-:-:S05]  /*3cf0*/  PRMT R11, R160, 0x8880, RZ ;  /* 0x00008880a00b7816 */ /* 0x002fca00000000ff */
[----:B------:R-:W-:-:S07]  /*3d00*/  IMAD R10, R11, R22, RZ ;  /* 0x000000160b0a7224 */ /* 0x000fce00078e02ff */
.L_x_110:
[----:B------:R-:W-:Y:S05]  /*3d10*/  BSYNC B1 ;  /* 0x0000000000017941 */ /* 0x000fea0003800000 */
.L_x_109:
[----:B-1----:R-:W-:Y:S01]  /*3d20*/  @!P5 IMAD R11, R62, R23, R10 ;  /* 0x000000173e0bd224 */ /* 0x002fe200078e020a */
[----:B------:R-:W-:Y:S04]  /*3d30*/  BSSY B1, `(.L_x_111) ;  /* 0x0000006000017945 */ /* 0x000fe80003800000 */
[----:B------:R1:W-:Y:S01]  /*3d40*/  @!P5 STG.E.U8 desc[UR48][R6.64+0x48], R11 ;  /* 0x0000480b0600d986 */ /* 0x0003e2000c101130 */
[----:B------:R-:W-:Y:S05]  /*3d50*/  @P6 BRA `(.L_x_112) ;  /* 0x00000000000c6947 */ /* 0x000fea0003800000 */
[----:B------:R-:W1:Y:S02]  /*3d60*/  LDG.E.U8 R160, desc[UR48][R8.64+0x49] ;  /* 0x0000493008a07981 */ /* 0x000e64000c1e1100 */
[----:B-1----:R-:W-:-:S05]  /*3d70*/  PRMT R11, R160, 0x8880, RZ ;  /* 0x00008880a00b7816 */ /* 0x002fca00000000ff */
[----:B------:R-:W-:-:S07]  /*3d80*/  IMAD R10, R11, R22, RZ ;  /* 0x000000160b0a7224 */ /* 0x000fce00078e02ff */
.L_x_112:
[----:B------:R-:W-:Y:S05]  /*3d90*/  BSYNC B1 ;  /* 0x0000000000017941 */ /* 0x000fea0003800000 */
.L_x_111:
[----:B------:R-:W-:Y:S01]  /*3da0*/  @!P6 IMAD R63, R63, R23, R10 ;  /* 0x000000173f3fe224 */ /* 0x000fe200078e020a */
[----:B------:R-:W-:Y:S04]  /*3db0*/  BSSY B1, `(.L_x_113) ;  /* 0x0000006000017945 */ /* 0x000fe80003800000 */
[----:B------:R0:W-:Y:S01]  /*3dc0*/  @!P6 STG.E.U8 desc[UR48][R6.64+0x49], R63 ;  /* 0x0000493f0600e986 */ /* 0x0001e2000c101130 */
[----:B------:R-:W-:Y:S05]  /*3dd0*/  @P2 BRA `(.L_x_114) ;  /* 0x00000000000c2947 */ /* 0x000fea0003800000 */
[----:B------:R-:W1:Y:S02]  /*3de0*/  LDG.E.U8 R160, desc[UR48][R2.64+0x50] ;  /* 0x0000503002a07981 */ /* 0x000e64000c1e1100 */
[----:B-1----:R-:W-:-:S05]  /*3df0*/  PRMT R11, R160, 0x8880, RZ ;  /* 0x00008880a00b7816 */ /* 0x002fca00000000ff */
[----:B------:R-:W-:-:S07]  /*3e00*/  IMAD R10, R11, R22, RZ ;  /* 0x000000160b0a7224 */ /* 0x000fce00078e02ff */
.L_x_114:
[----:B------:R-:W-:Y:S05]  /*3e10*/  BSYNC B1 ;  /* 0x0000000000017941 */ /* 0x000fea0003800000 */
.L_x_113:
        /* <DEDUP_REMOVED lines=12> */
.L_x_116:
[----:B------:R-:W-:Y:S05]  /*3ee0*/  BSYNC B1 ;  /* 0x0000000000017941 */ /* 0x000fea0003800000 */
.L_x_115:
[----:B------:R-:W-:Y:S01]  /*3ef0*/  @!P4 IMAD R65, R65, R23, R10 ;  /* 0x000000174141c224 */ /* 0x000fe200078e020a */
[----:B------:R-:W-:Y:S04]  /*3f00*/  BSSY B1, `(.L_x_117) ;  /* 0x0000006000017945 */ /* 0x000fe80003800000 */
[----:B------:R0:W-:Y:S01]  /*3f10*/  @!P4 STG.E.U8 desc[UR48][R4.64+0x51], R65 ;  /* 0x000051410400c986 */ /* 0x0001e2000c101130 */
[----:B------:R-:W-:Y:S05]  /*3f20*/  @P3 BRA `(.L_x_118) ;  /* 0x00000000000c3947 */ /* 0x000fea0003800000 */
[----:B------:R-:W1:Y:S02]  /*3f30*/  LDG.E.U8 R160, desc[UR48][R8.64+0x50] ;  /* 0x0000503008a07981 */ /* 0x000e64000c1e1100 */
[----:B-1----:R-:W-:-:S05]  /*3f40*/  PRMT R11, R160, 0x8880, RZ ;  /* 0x00008880a00b7816 */ /* 0x002fca00000000ff */
[----:B------:R-:W-:-:S07]  /*3f50*/  IMAD R10, R11, R22, RZ ;  /* 0x000000160b0a7224 */ /* 0x000fce00078e02ff */
.L_x_118:
[----:B------:R-:W-:Y:S05]  /*3f60*/  BSYNC B1 ;  /* 0x0000000000017941 */ /* 0x000fea0003800000 */
.L_x_117:
[----:B-1----:R-:W-:Y:S01]  /*3f70*/  @!P3 IMAD R11, R66, R23, R10 ;  /* 0x00000017420bb224 */ /* 0x002fe200078e020a */
[----:B------:R-:W-:Y:S04]  /*3f80*/  BSSY B1, `(.L_x_119) ;  /* 0x0000006000017945 */ /* 0x000fe80003800000 */
[----:B------:R1:W-:Y:S01]  /*3f90*/  @!P3 STG.E.U8 desc[UR48][R6.64+0x50], R11 ;  /* 0x0000500b0600b986 */ /* 0x0003e2000c101130 */
[----:B------:R-:W-:Y:S05]  /*3fa0*/  @P5 BRA `(.L_x_120) ;  /* 0x00000000000c5947 */ /* 0x000fea0003800000 */
[----:B------:R-:W1:Y:S02]  /*3fb0*/  LDG.E.U8 R160, desc[UR48][R8.64+0x51] ;  /* 0x0000513008a07981 */ /* 0x000e64000c1e1100 */
[----:B-1----:R-:W-:-:S05]  /*3fc0*/  PRMT R11, R160, 0x8880, RZ ;  /* 0x00008880a00b7816 */ /* 0x002fca00000000ff */
[----:B------:R-:W-:-:S07]  /*3fd0*/  IMAD R10, R11, R22, RZ ;  /* 0x000000160b0a7224 */ /* 0x000fce00078e02ff */
.L_x_120:
[----:B------:R-:W-:Y:S05]  /*3fe0*/  BSYNC B1 ;  /* 0x0000000000017941 */ /* 0x000fea0003800000 */
.L_x_119:
[----:B------:R-:W-:Y:S01]  /*3ff0*/  @!P5 IMAD R67, R67, R23, R10 ;  /* 0x000000174343d224 */ /* 0x000fe200078e020a */
[----:B------:R-:W-:Y:S04]  /*4000*/  BSSY B1, `(.L_x_121) ;  /* 0x0000006000017945 */ /* 0x000fe80003800000 */
[----:B------:R0:W-:Y:S01]  /*4010*/  @!P5 STG.E.U8 desc[UR48][R6.64+0x51], R67 ;  /* 0x000051430600d986 */ /* 0x0001e2000c101130 */
[----:B------:R-:W-:Y:S05]  /*4020*/  @P6 BRA `(.L_x_122) ;  /* 0x00000000000c6947 */ /* 0x000fea0003800000 */
[----:B------:R-:W1:Y:S02]  /*4030*/  LDG.E.U8 R160, desc[UR48][R2.64+0x58] ;  /* 0x0000583002a07981 */ /* 0x000e64000c1e1100 */
[----:B-1----:R-:W-:-:S05]  /*4040*/  PRMT R11, R160, 0x8880, RZ ;  /* 0x00008880a00b7816 */ /* 0x002fca00000000ff */
[----:B------:R-:W-:-:S07]  /*4050*/  IMAD R10, R11, R22, RZ ;  /* 0x000000160b0a7224 */ /* 0x000fce00078e02ff */
.L_x_122:
[----:B------:R-:W-:Y:S05]  /*4060*/  BSYNC B1 ;  /* 0x0000000000017941 */ /* 0x000fea0003800000 */
.L_x_121:
[----:B-1----:R-:W-:Y:S01]  /*4070*/  @!P6 IMAD R11, R68, R23, R10 ;  /* 0x00000017440be224 */ /* 0x002fe200078e020a */
[----:B------:R-:W-:Y:S04]  /*4080*/  BSSY B1, `(.L_x_123) ;  /* 0x0000006000017945 */ /* 0x000fe80003800000 */
[----:B------:R1:W-:Y:S01]  /*4090*/  @!P6 STG.E.U8 desc[UR48][R4.64+0x58], R11 ;  /* 0x0000580b0400e986 */ /* 0x0003e2000c101130 */
[----:B------:R-:W-:Y:S05]  /*40a0*/  @P2 BRA `(.L_x_124) ;  /* 0x00000000000c2947 */ /* 0x000fea0003800000 */
[----:B------:R-:W1:Y:S02]  /*40b0*/  LDG.E.U8 R160, desc[UR48][R2.64+0x59] ;  /* 0x0000593002a07981 */ /* 0x000e64000c1e1100 */
[----:B-1----:R-:W-:-:S05]  /*40c0*/  PRMT R11, R160, 0x8880, RZ ;  /* 0x00008880a00b7816 */ /* 0x002fca00000000ff */
[----:B------:R-:W-:-:S07]  /*40d0*/  IMAD R10, R11, R22, RZ ;  /* 0x000000160b0a7224 */ /* 0x000fce00078e02ff */
.L_x_124:
[----:B------:R-:W-:Y:S05]  /*40e0*/  BSYNC B1 ;  /* 0x0000000000017941 */ /* 0x000fea0003800000 */
.L_x_123:
        /* <DEDUP_REMOVED lines=12> */
.L_x_126:
[----:B------:R-:W-:Y:S05]  /*41b0*/  BSYNC B1 ;  /* 0x0000000000017941 */ /* 0x000fea0003800000 */
.L_x_125:
[----:B-1----:R-:W-:Y:S01]  /*41c0*/  @!P4 IMAD R11, R70, R23, R10 ;  /* 0x00000017460bc224 */ /* 0x002fe200078e020a */
[----:B------:R-:W-:Y:S04]  /*41d0*/  BSSY B1, `(.L_x_127) ;  /* 0x0000006000017945 */ /* 0x000fe80003800000 */
[----:B------:R1:W-:Y:S01]  /*41e0*/  @!P4 STG.E.U8 desc[UR48][R6.64+0x58], R11 ;  /* 0x0000580b0600c986 */ /* 0x0003e2000c101130 */
[----:B------:R-:W-:Y:S05]  /*41f0*/  @P3 BRA `(.L_x_128) ;  /* 0x00000000000c3947 */ /* 0x000fea0003800000 */
[----:B------:R-:W1:Y:S02]  /*4200*/  LDG.E.U8 R160, desc[UR48][R8.64+0x59] ;  /* 0x0000593008a07981 */ /* 0x000e64000c1e1100 */
[----:B-1----:R-:W-:-:S05]  /*4210*/  PRMT R11, R160, 0x8880, RZ ;  /* 0x00008880a00b7816 */ /* 0x002fca00000000ff */
[----:B------:R-:W-:-:S07]  /*4220*/  IMAD R10, R11, R22, RZ ;  /* 0x000000160b0a7224 */ /* 0x000fce00078e02ff */
.L_x_128:
[----:B------:R-:W-:Y:S05]  /*4230*/  BSYNC B1 ;  /* 0x0000000000017941 */ /* 0x000fea0003800000 */
.L_x_127:
[----:B------:R-:W-:Y:S01]  /*4240*/  @!P3 IMAD R71, R71, R23, R10 ;  /* 0x000000174747b224 */ /* 0x000fe200078e020a */
[----:B------:R-:W-:Y:S04]  /*4250*/  BSSY B1, `(.L_x_129) ;  /* 0x0000006000017945 */ /* 0x000fe80003800000 */
[----:B------:R0:W-:Y:S01]  /*4260*/  @!P3 STG.E.U8 desc[UR48][R6.64+0x59], R71 ;  /* 0x000059470600b986 */ /* 0x0001e2000c101130 */
[----:B------:R-:W-:Y:S05]  /*4270*/  @P5 BRA `(.L_x_130) ;  /* 0x00000000000c5947 */ /* 0x000fea0003800000 */
[----:B------:R-:W1:Y:S02]  /*4280*/  LDG.E.U8 R160, desc[UR48][R2.64+0x60] ;  /* 0x0000603002a07981 */ /* 0x000e64000c1e1100 */
[----:B-1----:R-:W-:-:S05]  /*4290*/  PRMT R11, R160, 0x8880, RZ ;  /* 0x00008880a00b7816 */ /* 0x002fca00000000ff */
[----:B------:R-:W-:-:S07]  /*42a0*/  IMAD R10, R11, R22, RZ ;  /* 0x000000160b0a7224 */ /* 0x000fce00078e02ff */
.L_x_130:
[----:B------:R-:W-:Y:S05]  /*42b0*/  BSYNC B1 ;  /* 0x0000000000017941 */ /* 0x000fea0003800000 */
.L_x_129:
[----:B-1----:R-:W-:Y:S01]  /*42c0*/  @!P5 IMAD R11, R72, R23, R10 ;  /* 0x00000017480bd224 */ /* 0x002fe200078e020a */
[----:B------:R-:W-:Y:S04]  /*42d0*/  BSSY B1, `(.L_x_131) ;  /* 0x0000006000017945 */ /* 0x000fe80003800000 */
[----:B------:R1:W-:Y:S01]  /*42e0*/  @!P5 STG.E.U8 desc[UR48][R4.64+0x60], R11 ;  /* 0x0000600b0400d986 */ /* 0x0003e2000c101130 */
[----:B------:R-:W-:Y:S05]  /*42f0*/  @P6 BRA `(.L_x_132) ;  /* 0x00000000000c6947 */ /* 0x000fea0003800000 */
[----:B------:R-:W1:Y:S02]  /*4300*/  LDG.E.U8 R160, desc[UR48][R2.64+0x61] ;  /* 0x0000613002a07981 */ /* 0x000e64000c1e1100 */
[----:B-1----:R-:W-:-:S05]  /*4310*/  PRMT R11, R160, 0x8880, RZ ;  /* 0x00008880a00b7816 */ /* 0x002fca00000000ff */
[----:B------:R-:W-:-:S07]  /*4320*/  IMAD R10, R11, R22, RZ ;  /* 0x000000160b0a7224 */ /* 0x000fce00078e02ff */
.L_x_132:
[----:B------:R-:W-:Y:S05]  /*4330*/  BSYNC B1 ;  /* 0x0000000000017941 */ /* 0x000fea0003800000 */
.L_x_131:
[----:B------:R-:W-:Y:S01]  /*4340*/  @!P6 IMAD R73, R73, R23, R10 ;  /* 0x000000174949e224 */ /* 0x000fe200078e020a */
[----:B------:R-:W-:Y:S04]  /*4350*/  BSSY B1, `(.L_x_133) ;  /* 0x0000006000017945 */ /* 0x000fe80003800000 */
[----:B------:R0:W-:Y:S01]  /*4360*/  @!P6 STG.E.U8 desc[UR48][R4.64+0x61], R73 ;  /* 0x000061490400e986 */ /* 0x0001e2000c101130 */
[----:B------:R-:W-:Y:S05]  /*4370*/  @P2 BRA `(.L_x_134) ;  /* 0x00000000000c2947 */ /* 0x000fea0003800000 */
[----:B------:R-:W1:Y:S02]  /*4380*/  LDG.E.U8 R160, desc[UR48][R8.64+0x60] ;  /* 0x0000603008a07981 */ /* 0x000e64000c1e1100 */
[----:B-1----:R-:W-:-:S05]  /*4390*/  PRMT R11, R160, 0x8880, RZ ;  /* 0x00008880a00b7816 */ /* 0x002fca00000000ff */
[----:B------:R-:W-:-:S07]  /*43a0*/  IMAD R10, R11, R22, RZ ;  /* 0x000000160b0a7224 */ /* 0x000fce00078e02ff */
.L_x_134:
[----:B------:R-:W-:Y:S05]  /*43b0*/  BSYNC B1 ;  /* 0x0000000000017941 */ /* 0x000fea0003800000 */
.L_x_133:
        /* <DEDUP_REMOVED lines=12> */
.L_x_136:
[----:B------:R-:W-:Y:S05]  /*4480*/  BSYNC B1 ;  /* 0x0000000000017941 */ /* 0x000fea0003800000 */
.L_x_135:
[----:B------:R-:W-:Y:S01]  /*4490*/  @!P4 IMAD R75, R75, R23, R10 ;  /* 0x000000174b4bc224 */ /* 0x000fe200078e020a */
[----:B------:R-:W-:Y:S04]  /*44a0*/  BSSY B1, `(.L_x_137) ;  /* 0x0000006000017945 */ /* 0x000fe80003800000 */
[----:B------:R0:W-:Y:S01]  /*44b0*/  @!P4 STG.E.U8 desc[UR48][R6.64+0x61], R75 ;  /* 0x0000614b0600c986 */ /* 0x0001e2000c101130 */
[----:B------:R-:W-:Y:S05]  /*44c0*/  @P3 BRA `(.L_x_138) ;  /* 0x00000000000c3947 */ /* 0x000fea0003800000 */
[----:B------:R-:W1:Y:S02]  /*44d0*/  LDG.E.U8 R160, desc[UR48][R2.64+0x68] ;  /* 0x0000683002a07981 */ /* 0x000e64000c1e1100 */
[----:B-1----:R-:W-:-:S05]  /*44e0*/  PRMT R11, R160, 0x8880, RZ ;  /* 0x00008880a00b7816 */ /* 0x002fca00000000ff */
[----:B------:R-:W-:-:S07]  /*44f0*/  IMAD R10, R11, R22, RZ ;  /* 0x000000160b0a7224 */ /* 0x000fce00078e02ff */
.L_x_138:
[----:B------:R-:W-:Y:S05]  /*4500*/  BSYNC B1 ;  /* 0x0000000000017941 */ /* 0x000fea0003800000 */
.L_x_137:
[----:B-1----:R-:W-:Y:S01]  /*4510*/  @!P3 IMAD R11, R76, R23, R10 ;  /* 0x000000174c0bb224 */ /* 0x002fe200078e020a */
[----:B------:R-:W-:Y:S04]  /*4520*/  BSSY B1, `(.L_x_139) ;  /* 0x0000006000017945 */ /* 0x000fe80003800000 */
[----:B------:R1:W-:Y:S01]  /*4530*/  @!P3 STG.E.U8 desc[UR48][R4.64+0x68], R11 ;  /* 0x0000680b0400b986 */ /* 0x0003e2000c101130 */
[----:B------:R-:W-:Y:S05]  /*4540*/  @P5 BRA `(.L_x_140) ;  /* 0x00000000000c5947 */ /* 0x000fea0003800000 */
[----:B------:R-:W1:Y:S02]  /*4550*/  LDG.E.U8 R160, desc[UR48][R2.64+0x69] ;  /* 0x0000693002a07981 */ /* 0x000e64000c1e1100 */
[----:B-1----:R-:W-:-:S05]  /*4560*/  PRMT R11, R160, 0x8880, RZ ;  /* 0x00008880a00b7816 */ /* 0x002fca00000000ff */
[----:B------:R-:W-:-:S07]  /*4570*/  IMAD R10, R11, R22, RZ ;  /* 0x000000160b0a7224 */ /* 0x000fce00078e02ff */
.L_x_140:
[----:B------:R-:W-:Y:S05]  /*4580*/  BSYNC B1 ;  /* 0x0000000000017941 */ /* 0x000fea0003800000 */
.L_x_139:
[----:B------:R-:W-:Y:S01]  /*4590*/  @!P5 IMAD R77, R77, R23, R10 ;  /* 0x000000174d4dd224 */ /* 0x000fe200078e020a */
[----:B------:R-:W-:Y:S04]  /*45a0*/  BSSY B1, `(.L_x_141) ;  /* 0x0000006000017945 */ /* 0x000fe80003800000 */
[----:B------:R0:W-:Y:S01]  /*45b0*/  @!P5 STG.E.U8 desc[UR48][R4.64+0x69], R77 ;  /* 0x0000694d0400d986 */ /* 0x0001e2000c101130 */
[----:B------:R-:W-:Y:S05]  /*45c0*/  @P6 BRA `(.L_x_142) ;  /* 0x00000000000c6947 */ /* 0x000fea0003800000 */
[----:B------:R-:W1:Y:S02]  /*45d0*/  LDG.E.U8 R160, desc[UR48][R8.64+0x68] ;  /* 0x0000683008a07981 */ /* 0x000e64000c1e1100 */
[----:B-1----:R-:W-:-:S05]  /*45e0*/  PRMT R11, R160, 0x8880, RZ ;  /* 0x00008880a00b7816 */ /* 0x002fca00000000ff */
[----:B------:R-:W-:-:S07]  /*45f0*/  IMAD R10, R11, R22, RZ ;  /* 0x000000160b0a7224 */ /* 0x000fce00078e02ff */
.L_x_142:
[----:B------:R-:W-:Y:S05]  /*4600*/  BSYNC B1 ;  /* 0x0000000000017941 */ /* 0x000fea0003800000 */
.L_x_141:
[----:B-1----:R-:W-:Y:S01]  /*4610*/  @!P6 IMAD R11, R78, R23, R10 ;  /* 0x000000174e0be224 */ /* 0x002fe200078e020a */
[----:B------:R-:W-:Y:S04]  /*4620*/  BSSY B1, `(.L_x_143) ;  /* 0x0000006000017945 */ /* 0x000fe80003800000 */
[----:B------:R1:W-:Y:S01]  /*4630*/  @!P6 STG.E.U8 desc[UR48][R6.64+0x68], R11 ;  /* 0x0000680b0600e986 */ /* 0x0003e2000c101130 */
[----:B------:R-:W-:Y:S05]  /*4640*/  @P2 BRA `(.L_x_144) ;  /* 0x00000000000c2947 */ /* 0x000fea0003800000 */
[----:B------:R-:W1:Y:S02]  /*4650*/  LDG.E.U8 R160, desc[UR48][R8.64+0x69] ;  /* 0x0000693008a07981 */ /* 0x000e64000c1e1100 */
[----:B-1----:R-:W-:-:S05]  /*4660*/  PRMT R11, R160, 0x8880, RZ ;  /* 0x00008880a00b7816 */ /* 0x002fca00000000ff */
[----:B------:R-:W-:-:S07]  /*4670*/  IMAD R10, R11, R22, RZ ;  /* 0x000000160b0a7224 */ /* 0x000fce00078e02ff */
.L_x_144:
[----:B------:R-:W-:Y:S05]  /*4680*/  BSYNC B1 ;  /* 0x0000000000017941 */ /* 0x000fea0003800000 */
.L_x_143:
        /* <DEDUP_REMOVED lines=12> */
.L_x_146:
[----:B------:R-:W-:Y:S05]  /*4750*/  BSYNC B1 ;  /* 0x0000000000017941 */ /* 0x000fea0003800000 */
.L_x_145:
[----:B-1----:R-:W-:Y:S01]  /*4760*/  @!P4 IMAD R11, R80, R23, R10 ;  /* 0x00000017500bc224 */ /* 0x002fe200078e020a */
[----:B------:R-:W-:Y:S04]  /*4770*/  BSSY B1, `(.L_x_147) ;  /* 0x0000006000017945 */ /* 0x000fe80003800000 */
[----:B------:R1:W-:Y:S01]  /*4780*/  @!P4 STG.E.U8 desc[UR48][R4.64+0x70], R11 ;  /* 0x0000700b0400c986 */ /* 0x0003e2000c101130 */
[----:B------:R-:W-:Y:S05]  /*4790*/  @P3 BRA `(.L_x_148) ;  /* 0x00000000000c3947 */ /* 0x000fea0003800000 */
[----:B------:R-:W1:Y:S02]  /*47a0*/  LDG.E.U8 R160, desc[UR48][R2.64+0x71] ;  /* 0x0000713002a07981 */ /* 0x000e64000c1e1100 */
[----:B-1----:R-:W-:-:S05]  /*47b0*/  PRMT R11, R160, 0x8880, RZ ;  /* 0x00008880a00b7816 */ /* 0x002fca00000000ff */
[----:B------:R-:W-:-:S07]  /*47c0*/  IMAD R10, R11, R22, RZ ;  /* 0x000000160b0a7224 */ /* 0x000fce00078e02ff */
.L_x_148:
[----:B------:R-:W-:Y:S05]  /*47d0*/  BSYNC B1 ;  /* 0x0000000000017941 */ /* 0x000fea0003800000 */
.L_x_147:
[----:B------:R-:W-:Y:S01]  /*47e0*/  @!P3 IMAD R81, R81, R23, R10 ;  /* 0x000000175151b224 */ /* 0x000fe200078e020a */
[----:B------:R-:W-:Y:S04]  /*47f0*/  BSSY B1, `(.L_x_149) ;  /* 0x0000006000017945 */ /* 0x000fe80003800000 */
[----:B------:R0:W-:Y:S01]  /*4800*/  @!P3 STG.E.U8 desc[UR48][R4.64+0x71], R81 ;  /* 0x000071510400b986 */ /* 0x0001e2000c101130 */
[----:B------:R-:W-:Y:S05]  /*4810*/  @P5 BRA `(.L_x_150) ;  /* 0x00000000000c5947 */ /* 0x000fea0003800000 */
[----:B------:R-:W1:Y:S02]  /*4820*/  LDG.E.U8 R160, desc[UR48][R8.64+0x70] ;  /* 0x0000703008a07981 */ /* 0x000e64000c1e1100 */
[----:B-1----:R-:W-:-:S05]  /*4830*/  PRMT R11, R160, 0x8880, RZ ;  /* 0x00008880a00b7816 */ /* 0x002fca00000000ff */
[----:B------:R-:W-:-:S07]  /*4840*/  IMAD R10, R11, R22, RZ ;  /* 0x000000160b0a7224 */ /* 0x000fce00078e02ff */
.L_x_150:
[----:B------:R-:W-:Y:S05]  /*4850*/  BSYNC B1 ;  /* 0x0000000000017941 */ /* 0x000fea0003800000 */
.L_x_149:
[----:B-1----:R-:W-:Y:S01]  /*4860*/  @!P5 IMAD R11, R82, R23, R10 ;  /* 0x00000017520bd224 */ /* 0x002fe200078e020a */
[----:B------:R-:W-:Y:S04]  /*4870*/  BSSY B1, `(.L_x_151) ;  /* 0x0000006000017945 */ /* 0x000fe80003800000 */
[----:B------:R1:W-:Y:S01]  /*4880*/  @!P5 STG.E.U8 desc[UR48][R6.64+0x70], R11 ;  /* 0x0000700b0600d986 */ /* 0x0003e2000c101130 */
[----:B------:R-:W-:Y:S05]  /*4890*/  @P6 BRA `(.L_x_152) ;  /* 0x00000000000c6947 */ /* 0x000fea0003800000 */
[----:B------:R-:W1:Y:S02]  /*48a0*/  LDG.E.U8 R160, desc[UR48][R8.64+0x71] ;  /* 0x0000713008a07981 */ /* 0x000e64000c1e1100 */
[----:B-1----:R-:W-:-:S05]  /*48b0*/  PRMT R11, R160, 0x8880, RZ ;  /* 0x00008880a00b7816 */ /* 0x002fca00000000ff */
[----:B------:R-:W-:-:S07]  /*48c0*/  IMAD R10, R11, R22, RZ ;  /* 0x000000160b0a7224 */ /* 0x000fce00078e02ff */
.L_x_152:
[----:B------:R-:W-:Y:S05]  /*48d0*/  BSYNC B1 ;  /* 0x0000000000017941 */ /* 0x000fea0003800000 */
.L_x_151:
[----:B------:R-:W-:Y:S01]  /*48e0*/  @!P6 IMAD R83, R83, R23, R10 ;  /* 0x000000175353e224 */ /* 0x000fe200078e020a */
[----:B------:R-:W-:Y:S04]  /*48f0*/  BSSY B1, `(.L_x_153) ;  /* 0x0000006000017945 */ /* 0x000fe80003800000 */
[----:B------:R0:W-:Y:S01]  /*4900*/  @!P6 STG.E.U8 desc[UR48][R6.64+0x71], R83 ;  /* 0x000071530600e986 */ /* 0x0001e2000c101130 */
[----:B------:R-:W-:Y:S05]  /*4910*/  @P2 BRA `(.L_x_154) ;  /* 0x00000000000c2947 */ /* 0x000fea0003800000 */
[----:B------:R-:W1:Y:S02]  /*4920*/  LDG.E.U8 R160, desc[UR48][R2.64+0x78] ;  /* 0x0000783002a07981 */ /* 0x000e64000c1e1100 */
[----:B-1----:R-:W-:-:S05]  /*4930*/  PRMT R11, R160, 0x8880, RZ ;  /* 0x00008880a00b7816 */ /* 0x002fca00000000ff */
[----:B------:R-:W-:-:S07]  /*4940*/  IMAD R10, R11, R22, RZ ;  /* 0x000000160b0a7224 */ /* 0x000fce00078e02ff */
.L_x_154:
[----:B------:R-:W-:Y:S05]  /*4950*/  BSYNC B1 ;  /* 0x0000000000017941 */ /* 0x000fea0003800000 */
.L_x_153:
        /* <DEDUP_REMOVED lines=12> */
.L_x_156:
[----:B------:R-:W-:Y:S05]  /*4a20*/  BSYNC B1 ;  /* 0x0000000000017941 */ /* 0x000fea0003800000 */
.L_x_155:
[----:B------:R-:W-:Y:S01]  /*4a30*/  @!P4 IMAD R85, R85, R23, R10 ;  /* 0x000000175555c224 */ /* 0x000fe200078e020a */
[----:B------:R-:W-:Y:S04]  /*4a40*/  BSSY B1, `(.L_x_157) ;  /* 0x0000006000017945 */ /* 0x000fe80003800000 */
[----:B------:R0:W-:Y:S01]  /*4a50*/  @!P4 STG.E.U8 desc[UR48][R4.64+0x79], R85 ;  /* 0x000079550400c986 */ /* 0x0001e2000c101130 */
[----:B------:R-:W-:Y:S05]  /*4a60*/  @P3 BRA `(.L_x_158) ;  /* 0x00000000000c3947 */ /* 0x000fea0003800000 */
[----:B------:R-:W1:Y:S02]  /*4a70*/  LDG.E.U8 R160, desc[UR48][R8.64+0x78] ;  /* 0x0000783008a07981 */ /* 0x000e64000c1e1100 */
[----:B-1----:R-:W-:-:S05]  /*4a80*/  PRMT R11, R160, 0x8880, RZ ;  /* 0x00008880a00b7816 */ /* 0x002fca00000000ff */
[----:B------:R-:W-:-:S07]  /*4a90*/  IMAD R10, R11, R22, RZ ;  /* 0x000000160b0a7224 */ /* 0x000fce00078e02ff */
.L_x_158:
[----:B------:R-:W-:Y:S05]  /*4aa0*/  BSYNC B1 ;  /* 0x0000000000017941 */ /* 0x000fea0003800000 */
.L_x_157:
[----:B-1----:R-:W-:Y:S01]  /*4ab0*/  @!P3 IMAD R11, R86, R23, R10 ;  /* 0x00000017560bb224 */ /* 0x002fe200078e020a */
[----:B------:R-:W-:Y:S04]  /*4ac0*/  BSSY B1, `(.L_x_159) ;  /* 0x0000006000017945 */ /* 0x000fe80003800000 */
[----:B------:R1:W-:Y:S01]  /*4ad0*/  @!P3 STG.E.U8 desc[UR48][R6.64+0x78], R11 ;  /* 0x0000780b0600b986 */ /* 0x0003e2000c101130 */
[----:B------:R-:W-:Y:S05]  /*4ae0*/  @P5 BRA `(.L_x_160) ;  /* 0x00000000000c5947 */ /* 0x000fea0003800000 */
[----:B------:R-:W1:Y:S02]  /*4af0*/  LDG.E.U8 R160, desc[UR48][R8.64+0x79] ;  /* 0x0000793008a07981 */ /* 0x000e64000c1e1100 */
[----:B-1----:R-:W-:-:S05]  /*4b00*/  PRMT R11, R160, 0x8880, RZ ;  /* 0x00008880a00b7816 */ /* 0x002fca00000000ff */
[----:B------:R-:W-:-:S07]  /*4b10*/  IMAD R10, R11, R22, RZ ;  /* 0x000000160b0a7224 */ /* 0x000fce00078e02ff */
.L_x_160:
[----:B------:R-:W-:Y:S05]  /*4b20*/  BSYNC B1 ;  /* 0x0000000000017941 */ /* 0x000fea0003800000 */
.L_x_159:
[----:B------:R-:W-:Y:S01]  /*4b30*/  @!P5 IMAD R87, R87, R23, R10 ;  /* 0x000000175757d224 */ /* 0x000fe200078e020a */
[----:B------:R-:W-:Y:S04]  /*4b40*/  BSSY B1, `(.L_x_161) ;  /* 0x0000006000017945 */ /* 0x000fe80003800000 */
[----:B------:R0:W-:Y:S01]  /*4b50*/  @!P5 STG.E.U8 desc[UR48][R6.64+0x79], R87 ;  /* 0x000079570600d986 */ /* 0x0001e2000c101130 */
[----:B------:R-:W-:Y:S05]  /*4b60*/  @P6 BRA `(.L_x_162) ;  /* 0x00000000000c6947 */ /* 0x000fea0003800000 */
[----:B------:R-:W1:Y:S02]  /*4b70*/  LDG.E.U8 R160, desc[UR48][R2.64+0x80] ;  /* 0x0000803002a07981 */ /* 0x000e64000c1e1100 */
[----:B-1----:R-:W-:-:S05]  /*4b80*/  PRMT R11, R160, 0x8880, RZ ;  /* 0x00008880a00b7816 */ /* 0x002fca00000000ff */
[----:B------:R-:W-:-:S07]  /*4b90*/  IMAD R10, R11, R22, RZ ;  /* 0x000000160b0a7224 */ /* 0x000fce00078e02ff */
.L_x_162:
[----:B------:R-:W-:Y:S05]  /*4ba0*/  BSYNC B1 ;  /* 0x0000000000017941 */ /* 0x000fea0003800000 */
.L_x_161:
[----:B-1----:R-:W-:Y:S01]  /*4bb0*/  @!P6 IMAD R11, R88, R23, R10 ;  /* 0x00000017580be224 */ /* 0x002fe200078e020a */
[----:B------:R-:W-:Y:S04]  /*4bc0*/  BSSY B1, `(.L_x_163) ;  /* 0x0000006000017945 */ /* 0x000fe80003800000 */
[----:B------:R1:W-:Y:S01]  /*4bd0*/  @!P6 STG.E.U8 desc[UR48][R4.64+0x80], R11 ;  /* 0x0000800b0400e986 */ /* 0x0003e2000c101130 */
[----:B------:R-:W-:Y:S05]  /*4be0*/  @P2 BRA `(.L_x_164) ;  /* 0x00000000000c2947 */ /* 0x000fea0003800000 */
[----:B------:R-:W1:Y:S02]  /*4bf0*/  LDG.E.U8 R160, desc[UR48][R2.64+0x81] ;  /* 0x0000813002a07981 */ /* 0x000e64000c1e1100 */
[----:B-1----:R-:W-:-:S05]  /*4c00*/  PRMT R11, R160, 0x8880, RZ ;  /* 0x00008880a00b7816 */ /* 0x002fca00000000ff */
[----:B------:R-:W-:-:S07]  /*4c10*/  IMAD R10, R11, R22, RZ ;  /* 0x000000160b0a7224 */ /* 0x000fce00078e02ff */
.L_x_164:
[----:B------:R-:W-:Y:S05]  /*4c20*/  BSYNC B1 ;  /* 0x0000000000017941 */ /* 0x000fea0003800000 */
.L_x_163:
        /* <DEDUP_REMOVED lines=12> */
.L_x_166:
[----:B------:R-:W-:Y:S05]  /*4cf0*/  BSYNC B1 ;  /* 0x0000000000017941 */ /* 0x000fea0003800000 */
.L_x_165:
[----:B-1----:R-:W-:Y:S01]  /*4d00*/  @!P4 IMAD R11, R90, R23, R10 ;  /* 0x000000175a0bc224 */ /* 0x002fe200078e020a */
[----:B------:R-:W-:Y:S04]  /*4d10*/  BSSY B1, `(.L_x_167) ;  /* 0x0000006000017945 */ /* 0x000fe80003800000 */
[----:B------:R1:W-:Y:S01]  /*4d20*/  @!P4 STG.E.U8 desc[UR48][R6.64+0x80], R11 ;  /* 0x0000800b0600c986 */ /* 0x0003e2000c101130 */
[----:B------:R-:W-:Y:S05]  /*4d30*/  @P3 BRA `(.L_x_168) ;  /* 0x00000000000c3947 */ /* 0x000fea0003800000 */
[----:B------:R-:W1:Y:S02]  /*4d40*/  LDG.E.U8 R160, desc[UR48][R8.64+0x81] ;  /* 0x0000813008a07981 */ /* 0x000e64000c1e1100 */
[----:B-1----:R-:W-:-:S05]  /*4d50*/  PRMT R11, R160, 0x8880, RZ ;  /* 0x00008880a00b7816 */ /* 0x002fca00000000ff */
[----:B------:R-:W-:-:S07]  /*4d60*/  IMAD R10, R11, R22, RZ ;  /* 0x000000160b0a7224 */ /* 0x000fce00078e02ff */
.L_x_168:
[----:B------:R-:W-:Y:S05]  /*4d70*/  BSYNC B1 ;  /* 0x0000000000017941 */ /* 0x000fea0003800000 */
.L_x_167:
[----:B------:R-:W-:Y:S01]  /*4d80*/  @!P3 IMAD R91, R91, R23, R10 ;  /* 0x000000175b5bb224 */ /* 0x000fe200078e020a */
[----:B------:R-:W-:Y:S04]  /*4d90*/  BSSY B1, `(.L_x_169) ;  /* 0x0000006000017945 */ /* 0x000fe80003800000 */
[----:B------:R0:W-:Y:S01]  /*4da0*/  @!P3 STG.E.U8 desc[UR48][R6.64+0x81], R91 ;  /* 0x0000815b0600b986 */ /* 0x0001e2000c101130 */
[----:B------:R-:W-:Y:S05]  /*4db0*/  @P5 BRA `(.L_x_170) ;  /* 0x00000000000c5947 */ /* 0x000fea0003800000 */
[----:B------:R-:W1:Y:S02]  /*4dc0*/  LDG.E.U8 R160, desc[UR48][R2.64+0x88] ;  /* 0x0000883002a07981 */ /* 0x000e64000c1e1100 */
[----:B-1----:R-:W-:-:S05]  /*4dd0*/  PRMT R11, R160, 0x8880, RZ ;  /* 0x00008880a00b7816 */ /* 0x002fca00000000ff */
[----:B------:R-:W-:-:S07]  /*4de0*/  IMAD R10, R11, R22, RZ ;  /* 0x000000160b0a7224 */ /* 0x000fce00078e02ff */
.L_x_170:
[----:B------:R-:W-:Y:S05]  /*4df0*/  BSYNC B1 ;  /* 0x0000000000017941 */ /* 0x000fea0003800000 */
.L_x_169:
[----:B-1----:R-:W-:Y:S01]  /*4e00*/  @!P5 IMAD R11, R92, R23, R10 ;  /* 0x000000175c0bd224 */ /* 0x002fe200078e020a */
[----:B------:R-:W-:Y:S04]  /*4e10*/  BSSY B1, `(.L_x_171) ;  /* 0x0000006000017945 */ /* 0x000fe80003800000 */
[----:B------:R1:W-:Y:S01]  /*4e20*/  @!P5 STG.E.U8 desc[UR48][R4.64+0x88], R11 ;  /* 0x0000880b0400d986 */ /* 0x0003e2000c101130 */
[----:B------:R-:W-:Y:S05]  /*4e30*/  @P6 BRA `(.L_x_172) ;  /* 0x00000000000c6947 */ /* 0x000fea0003800000 */
[----:B------:R-:W1:Y:S02]  /*4e40*/  LDG.E.U8 R160, desc[UR48][R2.64+0x89] ;  /* 0x0000893002a07981 */ /* 0x000e64000c1e1100 */
[----:B-1----:R-:W-:-:S05]  /*4e50*/  PRMT R11, R160, 0x8880, RZ ;  /* 0x00008880a00b7816 */ /* 0x002fca00000000ff */
[----:B------:R-:W-:-:S07]  /*4e60*/  IMAD R10, R11, R22, RZ ;  /* 0x000000160b0a7224 */ /* 0x000fce00078e02ff */
.L_x_172:
[----:B------:R-:W-:Y:S05]  /*4e70*/  BSYNC B1 ;  /* 0x0000000000017941 */ /* 0x000fea0003800000 */
.L_x_171:
[----:B------:R-:W-:Y:S01]  /*4e80*/  @!P6 IMAD R93, R93, R23, R10 ;  /* 0x000000175d5de224 */ /* 0x000fe200078e020a */
[----:B------:R-:W-:Y:S04]  /*4e90*/  BSSY B1, `(.L_x_173) ;  /* 0x0000006000017945 */ /* 0x000fe80003800000 */
[----:B------:R0:W-:Y:S01]  /*4ea0*/  @!P6 STG.E.U8 desc[UR48][R4.64+0x89], R93 ;  /* 0x0000895d0400e986 */ /* 0x0001e2000c101130 */
[----:B------:R-:W-:Y:S05]  /*4eb0*/  @P2 BRA `(.L_x_174) ;  /* 0x00000000000c2947 */ /* 0x000fea0003800000 */
[----:B------:R-:W1:Y:S02]  /*4ec0*/  LDG.E.U8 R160, desc[UR48][R8.64+0x88] ;  /* 0x0000883008a07981 */ /* 0x000e64000c1e1100 */
[----:B-1----:R-:W-:-:S05]  /*4ed0*/  PRMT R11, R160, 0x8880, RZ ;  /* 0x00008880a00b7816 */ /* 0x002fca00000000ff */
[----:B------:R-:W-:-:S07]  /*4ee0*/  IMAD R10, R11, R22, RZ ;  /* 0x000000160b0a7224 */ /* 0x000fce00078e02ff */
.L_x_174:
[----:B------:R-:W-:Y:S05]  /*4ef0*/  BSYNC B1 ;  /* 0x0000000000017941 */ /* 0x000fea0003800000 */
.L_x_173:
        /* <DEDUP_REMOVED lines=12> */
.L_x_176:
[----:B------:R-:W-:Y:S05]  /*4fc0*/  BSYNC B1 ;  /* 0x0000000000017941 */ /* 0x000fea0003800000 */
.L_x_175:
[----:B------:R-:W-:Y:S01]  /*4fd0*/  @!P4 IMAD R95, R95, R23, R10 ;  /* 0x000000175f5fc224 */ /* 0x000fe200078e020a */
[----:B------:R-:W-:Y:S04]  /*4fe0*/  BSSY B1, `(.L_x_177) ;  /* 0x0000006000017945 */ /* 0x000fe80003800000 */
[----:B------:R0:W-:Y:S01]  /*4ff0*/  @!P4 STG.E.U8 desc[UR48][R6.64+0x89], R95 ;  /* 0x0000895f0600c986 */ /* 0x0001e2000c101130 */
[----:B------:R-:W-:Y:S05]  /*5000*/  @P3 BRA `(.L_x_178) ;  /* 0x00000000000c3947 */ /* 0x000fea0003800000 */
[----:B------:R-:W1:Y:S02]  /*5010*/  LDG.E.U8 R160, desc[UR48][R2.64+0x90] ;  /* 0x0000903002a07981 */ /* 0x000e64000c1e1100 */
[----:B-1----:R-:W-:-:S05]  /*5020*/  PRMT R11, R160, 0x8880, RZ ;  /* 0x00008880a00b7816 */ /* 0x002fca00000000ff */
[----:B------:R-:W-:-:S07]  /*5030*/  IMAD R10, R11, R22, RZ ;  /* 0x000000160b0a7224 */ /* 0x000fce00078e02ff */
.L_x_178:
[----:B------:R-:W-:Y:S05]  /*5040*/  BSYNC B1 ;  /* 0x0000000000017941 */ /* 0x000fea0003800000 */
.L_x_177:
[----:B-1----:R-:W-:Y:S01]  /*5050*/  @!P3 IMAD R11, R96, R23, R10 ;  /* 0x00000017600bb224 */ /* 0x002fe200078e020a */
[----:B------:R-:W-:Y:S04]  /*5060*/  BSSY B1, `(.L_x_179) ;  /* 0x0000006000017945 */ /* 0x000fe80003800000 */
[----:B------:R1:W-:Y:S01]  /*5070*/  @!P3 STG.E.U8 desc[UR48][R4.64+0x90], R11 ;  /* 0x0000900b0400b986 */ /* 0x0003e2000c101130 */
[----:B------:R-:W-:Y:S05]  /*5080*/  @P5 BRA `(.L_x_180) ;  /* 0x00000000000c5947 */ /* 0x000fea0003800000 */
[----:B------:R-:W1:Y:S02]  /*5090*/  LDG.E.U8 R160, desc[UR48][R2.64+0x91] ;  /* 0x0000913002a07981 */ /* 0x000e64000c1e1100 */
[----:B-1----:R-:W-:-:S05]  /*50a0*/  PRMT R11, R160, 0x8880, RZ ;  /* 0x00008880a00b7816 */ /* 0x002fca00000000ff */
[----:B------:R-:W-:-:S07]  /*50b0*/  IMAD R10, R11, R22, RZ ;  /* 0x000000160b0a7224 */ /* 0x000fce00078e02ff */
.L_x_180:
[----:B------:R-:W-:Y:S05]  /*50c0*/  BSYNC B1 ;  /* 0x0000000000017941 */ /* 0x000fea0003800000 */
.L_x_179:
[----:B------:R-:W-:Y:S01]  /*50d0*/  @!P5 IMAD R97, R97, R23, R10 ;  /* 0x000000176161d224 */ /* 0x000fe200078e020a */
[----:B------:R-:W-:Y:S04]  /*50e0*/  BSSY B1, `(.L_x_181) ;  /* 0x0000006000017945 */ /* 0x000fe80003800000 */
[----:B------:R0:W-:Y:S01]  /*50f0*/  @!P5 STG.E.U8 desc[UR48][R4.64+0x91], R97 ;  /* 0x000091610400d986 */ /* 0x0001e2000c101130 */
[----:B------:R-:W-:Y:S05]  /*5100*/  @P6 BRA `(.L_x_182) ;  /* 0x00000000000c6947 */ /* 0x000fea0003800000 */
[----:B------:R-:W1:Y:S02]  /*5110*/  LDG.E.U8 R160, desc[UR48][R8.64+0x90] ;  /* 0x0000903008a07981 */ /* 0x000e64000c1e1100 */
[----:B-1----:R-:W-:-:S05]  /*5120*/  PRMT R11, R160, 0x8880, RZ ;  /* 0x00008880a00b7816 */ /* 0x002fca00000000ff */
[----:B------:R-:W-:-:S07]  /*5130*/  IMAD R10, R11, R22, RZ ;  /* 0x000000160b0a7224 */ /* 0x000fce00078e02ff */
.L_x_182:
[----:B------:R-:W-:Y:S05]  /*5140*/  BSYNC B1 ;  /* 0x0000000000017941 */ /* 0x000fea0003800000 */
.L_x_181:
[----:B-1----:R-:W-:Y:S01]  /*5150*/  @!P6 IMAD R11, R98, R23, R10 ;  /* 0x00000017620be224 */ /* 0x002fe200078e020a */
[----:B------:R-:W-:Y:S04]  /*5160*/  BSSY B1, `(.L_x_183) ;  /* 0x0000006000017945 */ /* 0x000fe80003800000 */
[----:B------:R1:W-:Y:S01]  /*5170*/  @!P6 STG.E.U8 desc[UR48][R6.64+0x90], R11 ;  /* 0x0000900b0600e986 */ /* 0x0003e2000c101130 */
[----:B------:R-:W-:Y:S05]  /*5180*/  @P2 BRA `(.L_x_184) ;  /* 0x00000000000c2947 */ /* 0x000fea0003800000 */
[----:B------:R-:W1:Y:S02]  /*5190*/  LDG.E.U8 R160, desc[UR48][R8.64+0x91] ;  /* 0x0000913008a07981 */ /* 0x000e64000c1e1100 */
[----:B-1----:R-:W-:-:S05]  /*51a0*/  PRMT R11, R160, 0x8880, RZ ;  /* 0x00008880a00b7816 */ /* 0x002fca00000000ff */
[----:B------:R-:W-:-:S07]  /*51b0*/  IMAD R10, R11, R22, RZ ;  /* 0x000000160b0a7224 */ /* 0x000fce00078e02ff */
.L_x_184:
[----:B------:R-:W-:Y:S05]  /*51c0*/  BSYNC B1 ;  /* 0x0000000000017941 */ /* 0x000fea0003800000 */
.L_x_183:
        /* <DEDUP_REMOVED lines=12> */
.L_x_186:
[----:B------:R-:W-:Y:S05]  /*5290*/  BSYNC B1 ;  /* 0x0000000000017941 */ /* 0x000fea0003800000 */
.L_x_185:
[----:B-1----:R-:W-:Y:S01]  /*52a0*/  @!P4 IMAD R11, R100, R23, R10 ;  /* 0x00000017640bc224 */ /* 0x002fe200078e020a */
[----:B------:R-:W-:Y:S04]  /*52b0*/  BSSY B1, `(.L_x_187) ;  /* 0x0000006000017945 */ /* 0x000fe80003800000 */
[----:B------:R1:W-:Y:S01]  /*52c0*/  @!P4 STG.E.U8 desc[UR48][R4.64+0x98], R11 ;  /* 0x0000980b0400c986 */ /* 0x0003e2000c101130 */
[----:B------:R-:W-:Y:S05]  /*52d0*/  @P3 BRA `(.L_x_188) ;  /* 0x00000000000c3947 */ /* 0x000fea0003800000 */
[----:B------:R-:W1:Y:S02]  /*52e0*/  LDG.E.U8 R160, desc[UR48][R2.64+0x99] ;  /* 0x0000993002a07981 */ /* 0x000e64000c1e1100 */
[----:B-1----:R-:W-:-:S05]  /*52f0*/  PRMT R11, R160, 0x8880, RZ ;  /* 0x00008880a00b7816 */ /* 0x002fca00000000ff */
[----:B------:R-:W-:-:S07]  /*5300*/  IMAD R10, R11, R22, RZ ;  /* 0x000000160b0a7224 */ /* 0x000fce00078e02ff */
.L_x_188:
[----:B------:R-:W-:Y:S05]  /*5310*/  BSYNC B1 ;  /* 0x0000000000017941 */ /* 0x000fea0003800000 */
.L_x_187:
[----:B------:R-:W-:Y:S01]  /*5320*/  @!P3 IMAD R101, R101, R23, R10 ;  /* 0x000000176565b224 */ /* 0x000fe200078e020a */
[----:B------:R-:W-:Y:S04]  /*5330*/  BSSY B1, `(.L_x_189) ;  /* 0x0000006000017945 */ /* 0x000fe80003800000 */
[----:B------:R0:W-:Y:S01]  /*5340*/  @!P3 STG.E.U8 desc[UR48][R4.64+0x99], R101 ;  /* 0x000099650400b986 */ /* 0x0001e2000c101130 */
[----:B------:R-:W-:Y:S05]  /*5350*/  @P5 BRA `(.L_x_190) ;  /* 0x00000000000c5947 */ /* 0x000fea0003800000 */
[----:B------:R-:W1:Y:S02]  /*5360*/  LDG.E.U8 R160, desc[UR48][R8.64+0x98] ;  /* 0x0000983008a07981 */ /* 0x000e64000c1e1100 */
[----:B-1----:R-:W-:-:S05]  /*5370*/  PRMT R11, R160, 0x8880, RZ ;  /* 0x00008880a00b7816 */ /* 0x002fca00000000ff */
[----:B------:R-:W-:-:S07]  /*5380*/  IMAD R10, R11, R22, RZ ;  /* 0x000000160b0a7224 */ /* 0x000fce00078e02ff */
.L_x_190:
[----:B------:R-:W-:Y:S05]  /*5390*/  BSYNC B1 ;  /* 0x0000000000017941 */ /* 0x000fea0003800000 */
.L_x_189:
[----:B-1----:R-:W-:Y:S01]  /*53a0*/  @!P5 IMAD R11, R102, R23, R10 ;  /* 0x00000017660bd224 */ /* 0x002fe200078e020a */
[----:B------:R-:W-:Y:S04]  /*53b0*/  BSSY B1, `(.L_x_191) ;  /* 0x0000006000017945 */ /* 0x000fe80003800000 */
[----:B------:R1:W-:Y:S01]  /*53c0*/  @!P5 STG.E.U8 desc[UR48][R6.64+0x98], R11 ;  /* 0x0000980b0600d986 */ /* 0x0003e2000c101130 */
[----:B------:R-:W-:Y:S05]  /*53d0*/  @P6 BRA `(.L_x_192) ;  /* 0x00000000000c6947 */ /* 0x000fea0003800000 */
[----:B------:R-:W1:Y:S02]  /*53e0*/  LDG.E.U8 R160, desc[UR48][R8.64+0x99] ;  /* 0x0000993008a07981 */ /* 0x000e64000c1e1100 */
[----:B-1----:R-:W-:-:S05]  /*53f0*/  PRMT R11, R160, 0x8880, RZ ;  /* 0x00008880a00b7816 */ /* 0x002fca00000000ff */
[----:B------:R-:W-:-:S07]  /*5400*/  IMAD R10, R11, R22, RZ ;  /* 0x000000160b0a7224 */ /* 0x000fce00078e02ff */
.L_x_192:
[----:B------:R-:W-:Y:S05]  /*5410*/  BSYNC B1 ;  /* 0x0000000000017941 */ /* 0x000fea0003800000 */
.L_x_191:
[----:B------:R-:W-:Y:S01]  /*5420*/  @!P6 IMAD R103, R103, R23, R10 ;  /* 0x000000176767e224 */ /* 0x000fe200078e020a */
[----:B------:R-:W-:Y:S04]  /*5430*/  BSSY B1, `(.L_x_193) ;  /* 0x0000006000017945 */ /* 0x000fe80003800000 */
[----:B------:R0:W-:Y:S01]  /*5440*/  @!P6 STG.E.U8 desc[UR48][R6.64+0x99], R103 ;  /* 0x000099670600e986 */ /* 0x0001e2000c101130 */
[----:B------:R-:W-:Y:S05]  /*5450*/  @P2 BRA `(.L_x_194) ;  /* 0x00000000000c2947 */ /* 0x000fea0003800000 */
[----:B------:R-:W1:Y:S02]  /*5460*/  LDG.E.U8 R160, desc[UR48][R2.64+0xa0] ;  /* 0x0000a03002a07981 */ /* 0x000e64000c1e1100 */
[----:B-1----:R-:W-:-:S05]  /*5470*/  PRMT R11, R160, 0x8880, RZ ;  /* 0x00008880a00b7816 */ /* 0x002fca00000000ff */
[----:B------:R-:W-:-:S07]  /*5480*/  IMAD R10, R11, R22, RZ ;  /* 0x000000160b0a7224 */ /* 0x000fce00078e02ff */
.L_x_194:
[----:B------:R-:W-:Y:S05]  /*5490*/  BSYNC B1 ;  /* 0x0000000000017941 */ /* 0x000fea0003800000 */
.L_x_193:
        /* <DEDUP_REMOVED lines=12> */
.L_x_196:
[----:B------:R-:W-:Y:S05]  /*5560*/  BSYNC B1 ;  /* 0x0000000000017941 */ /* 0x000fea0003800000 */
.L_x_195:
[----:B------:R-:W-:Y:S01]  /*5570*/  @!P4 IMAD R105, R105, R23, R10 ;  /* 0x000000176969c224 */ /* 0x000fe200078e020a */
[----:B------:R-:W-:Y:S04]  /*5580*/  BSSY B1, `(.L_x_197) ;  /* 0x0000006000017945 */ /* 0x000fe80003800000 */
[----:B------:R0:W-:Y:S01]  /*5590*/  @!P4 STG.E.U8 desc[UR48][R4.64+0xa1], R105 ;  /* 0x0000a1690400c986 */ /* 0x0001e2000c101130 */
[----:B------:R-:W-:Y:S05]  /*55a0*/  @P3 BRA `(.L_x_198) ;  /* 0x00000000000c3947 */ /* 0x000fea0003800000 */
[----:B------:R-:W1:Y:S02]  /*55b0*/  LDG.E.U8 R160, desc[UR48][R8.64+0xa0] ;  /* 0x0000a03008a07981 */ /* 0x000e64000c1e1100 */
[----:B-1----:R-:W-:-:S05]  /*55c0*/  PRMT R11, R160, 0x8880, RZ ;  /* 0x00008880a00b7816 */ /* 0x002fca00000000ff */
[----:B------:R-:W-:-:S07]  /*55d0*/  IMAD R10, R11, R22, RZ ;  /* 0x000000160b0a7224 */ /* 0x000fce00078e02ff */
.L_x_198:
[----:B------:R-:W-:Y:S05]  /*55e0*/  BSYNC B1 ;  /* 0x0000000000017941 */ /* 0x000fea0003800000 */
.L_x_197:
[----:B-1----:R-:W-:Y:S01]  /*55f0*/  @!P3 IMAD R11, R106, R23, R10 ;  /* 0x000000176a0bb224 */ /* 0x002fe200078e020a */
[----:B------:R-:W-:Y:S04]  /*5600*/  BSSY B1, `(.L_x_199) ;  /* 0x0000006000017945 */ /* 0x000fe80003800000 */
[----:B------:R1:W-:Y:S01]  /*5610*/  @!P3 STG.E.U8 desc[UR48][R6.64+0xa0], R11 ;  /* 0x0000a00b0600b986 */ /* 0x0003e2000c101130 */
[----:B------:R-:W-:Y:S05]  /*5620*/  @P5 BRA `(.L_x_200) ;  /* 0x00000000000c5947 */ /* 0x000fea0003800000 */
[----:B------:R-:W1:Y:S02]  /*5630*/  LDG.E.U8 R160, desc[UR48][R8.64+0xa1] ;  /* 0x0000a13008a07981 */ /* 0x000e64000c1e1100 */
[----:B-1----:R-:W-:-:S05]  /*5640*/  PRMT R11, R160, 0x8880, RZ ;  /* 0x00008880a00b7816 */ /* 0x002fca00000000ff */
[----:B------:R-:W-:-:S07]  /*5650*/  IMAD R10, R11, R22, RZ ;  /* 0x000000160b0a7224 */ /* 0x000fce00078e02ff */
.L_x_200:
[----:B------:R-:W-:Y:S05]  /*5660*/  BSYNC B1 ;  /* 0x0000000000017941 */ /* 0x000fea0003800000 */
.L_x_199:
[----:B------:R-:W-:Y:S01]  /*5670*/  @!P5 IMAD R107, R107, R23, R10 ;  /* 0x000000176b6bd224 */ /* 0x000fe200078e020a */
[----:B------:R-:W-:Y:S04]  /*5680*/  BSSY B1, `(.L_x_201) ;  /* 0x0000006000017945 */ /* 0x000fe80003800000 */
[----:B------:R0:W-:Y:S01]  /*5690*/  @!P5 STG.E.U8 desc[UR48][R6.64+0xa1], R107 ;  /* 0x0000a16b0600d986 */ /* 0x0001e2000c101130 */
[----:B------:R-:W-:Y:S05]  /*56a0*/  @P6 BRA `(.L_x_202) ;  /* 0x00000000000c6947 */ /* 0x000fea0003800000 */
[----:B------:R-:W1:Y:S02]  /*56b0*/  LDG.E.U8 R160, desc[UR48][R2.64+0xa8] ;  /* 0x0000a83002a07981 */ /* 0x000e64000c1e1100 */
[----:B-1----:R-:W-:-:S05]  /*56c0*/  PRMT R11, R160, 0x8880, RZ ;  /* 0x00008880a00b7816 */ /* 0x002fca00000000ff */
[----:B------:R-:W-:-:S07]  /*56d0*/  IMAD R10, R11, R22, RZ ;  /* 0x000000160b0a7224 */ /* 0x000fce00078e02ff */
.L_x_202:
[----:B------:R-:W-:Y:S05]  /*56e0*/  BSYNC B1 ;  /* 0x0000000000017941 */ /* 0x000fea0003800000 */
.L_x_201:
[----:B-1----:R-:W-:Y:S01]  /*56f0*/  @!P6 IMAD R11, R108, R23, R10 ;  /* 0x000000176c0be224 */ /* 0x002fe200078e020a */
[----:B------:R-:W-:Y:S04]  /*5700*/  BSSY B1, `(.L_x_203) ;  /* 0x0000006000017945 */ /* 0x000fe80003800000 */
[----:B------:R1:W-:Y:S01]  /*5710*/  @!P6 STG.E.U8 desc[UR48][R4.64+0xa8], R11 ;  /* 0x0000a80b0400e986 */ /* 0x0003e2000c101130 */
[----:B------:R-:W-:Y:S05]  /*5720*/  @P2 BRA `(.L_x_204) ;  /* 0x00000000000c2947 */ /* 0x000fea0003800000 */
[----:B------:R-:W1:Y:S02]  /*5730*/  LDG.E.U8 R160, desc[UR48][R2.64+0xa9] ;  /* 0x0000a93002a07981 */ /* 0x000e64000c1e1100 */
[----:B-1----:R-:W-:-:S05]  /*5740*/  PRMT R11, R160, 0x8880, RZ ;  /* 0x00008880a00b7816 */ /* 0x002fca00000000ff */
[----:B------:R-:W-:-:S07]  /*5750*/  IMAD R10, R11, R22, RZ ;  /* 0x000000160b0a7224 */ /* 0x000fce00078e02ff */
.L_x_204:
[----:B------:R-:W-:Y:S05]  /*5760*/  BSYNC B1 ;  /* 0x0000000000017941 */ /* 0x000fea0003800000 */
.L_x_203:
        /* <DEDUP_REMOVED lines=12> */
.L_x_206:
[----:B------:R-:W-:Y:S05]  /*5830*/  BSYNC B1 ;  /* 0x0000000000017941 */ /* 0x000fea0003800000 */
.L_x_205:
[----:B-1----:R-:W-:Y:S01]  /*5840*/  @!P4 IMAD R11, R110, R23, R10 ;  /* 0x000000176e0bc224 */ /* 0x002fe200078e020a */
[----:B------:R-:W-:Y:S04]  /*5850*/  BSSY B1, `(.L_x_207) ;  /* 0x0000006000017945 */ /* 0x000fe80003800000 */
[----:B------:R1:W-:Y:S01]  /*5860*/  @!P4 STG.E.U8 desc[UR48][R6.64+0xa8], R11 ;  /* 0x0000a80b0600c986 */ /* 0x0003e2000c101130 */
[----:B------:R-:W-:Y:S05]  /*5870*/  @P3 BRA `(.L_x_208) ;  /* 0x00000000000c3947 */ /* 0x000fea0003800000 */
[----:B------:R-:W1:Y:S02]  /*5880*/  LDG.E.U8 R160, desc[UR48][R8.64+0xa9] ;  /* 0x0000a93008a07981 */ /* 0x000e64000c1e1100 */
[----:B-1----:R-:W-:-:S05]  /*5890*/  PRMT R11, R160, 0x8880, RZ ;  /* 0x00008880a00b7816 */ /* 0x002fca00000000ff */
[----:B------:R-:W-:-:S07]  /*58a0*/  IMAD R10, R11, R22, RZ ;  /* 0x000000160b0a7224 */ /* 0x000fce00078e02ff */
.L_x_208:
[----:B------:R-:W-:Y:S05]  /*58b0*/  BSYNC B1 ;  /* 0x0000000000017941 */ /* 0x000fea0003800000 */
.L_x_207:
[----:B------:R-:W-:Y:S01]  /*58c0*/  @!P3 IMAD R111, R111, R23, R10 ;  /* 0x000000176f6fb224 */ /* 0x000fe200078e020a */
[----:B------:R-:W-:Y:S04]  /*58d0*/  BSSY B1, `(.L_x_209) ;  /* 0x0000006000017945 */ /* 0x000fe80003800000 */
[----:B------:R0:W-:Y:S01]  /*58e0*/  @!P3 STG.E.U8 desc[UR48][R6.64+0xa9], R111 ;  /* 0x0000a96f0600b986 */ /* 0x0001e2000c101130 */
[----:B------:R-:W-:Y:S05]  /*58f0*/  @P5 BRA `(.L_x_210) ;  /* 0x00000000000c5947 */ /* 0x000fea0003800000 */
[----:B------:R-:W1:Y:S02]  /*5900*/  LDG.E.U8 R160, desc[UR48][R2.64+0xb0] ;  /* 0x0000b03002a07981 */ /* 0x000e64000c1e1100 */
[----:B-1----:R-:W-:-:S05]  /*5910*/  PRMT R11, R160, 0x8880, RZ ;  /* 0x00008880a00b7816 */ /* 0x002fca00000000ff */
[----:B------:R-:W-:-:S07]  /*5920*/  IMAD R10, R11, R22, RZ ;  /* 0x000000160b0a7224 */ /* 0x000fce00078e02ff */
.L_x_210:
[----:B------:R-:W-:Y:S05]  /*5930*/  BSYNC B1 ;  /* 0x0000000000017941 */ /* 0x000fea0003800000 */
.L_x_209:
[----:B-1----:R-:W-:Y:S01]  /*5940*/  @!P5 IMAD R11, R112, R23, R10 ;  /* 0x00000017700bd224 */ /* 0x002fe200078e020a */
[----:B------:R-:W-:Y:S04]  /*5950*/  BSSY B1, `(.L_x_211) ;  /* 0x0000006000017945 */ /* 0x000fe80003800000 */
[----:B------:R1:W-:Y:S01]  /*5960*/  @!P5 STG.E.U8 desc[UR48][R4.64+0xb0], R11 ;  /* 0x0000b00b0400d986 */ /* 0x0003e2000c101130 */
[----:B------:R-:W-:Y:S05]  /*5970*/  @P6 BRA `(.L_x_212) ;  /* 0x00000000000c6947 */ /* 0x000fea0003800000 */
[----:B------:R-:W1:Y:S02]  /*5980*/  LDG.E.U8 R160, desc[UR48][R2.64+0xb1] ;  /* 0x0000b13002a07981 */ /* 0x000e64000c1e1100 */
[----:B-1----:R-:W-:-:S05]  /*5990*/  PRMT R11, R160, 0x8880, RZ ;  /* 0x00008880a00b7816 */ /* 0x002fca00000000ff */
[----:B------:R-:W-:-:S07]  /*59a0*/  IMAD R10, R11, R22, RZ ;  /* 0x000000160b0a7224 */ /* 0x000fce00078e02ff */
.L_x_212:
[----:B------:R-:W-:Y:S05]  /*59b0*/  BSYNC B1 ;  /* 0x0000000000017941 */ /* 0x000fea0003800000 */
.L_x_211:
[----:B------:R-:W-:Y:S01]  /*59c0*/  @!P6 IMAD R113, R113, R23, R10 ;  /* 0x000000177171e224 */ /* 0x000fe200078e020a */
[----:B------:R-:W-:Y:S04]  /*59d0*/  BSSY B1, `(.L_x_213) ;  /* 0x0000006000017945 */ /* 0x000fe80003800000 */
[----:B------:R0:W-:Y:S01]  /*59e0*/  @!P6 STG.E.U8 desc[UR48][R4.64+0xb1], R113 ;  /* 0x0000b1710400e986 */ /* 0x0001e2000c101130 */
[----:B------:R-:W-:Y:S05]  /*59f0*/  @P2 BRA `(.L_x_214) ;  /* 0x00000000000c2947 */ /* 0x000fea0003800000 */
[----:B------:R-:W1:Y:S02]  /*5a00*/  LDG.E.U8 R160, desc[UR48][R8.64+0xb0] ;  /* 0x0000b03008a07981 */ /* 0x000e64000c1e1100 */
[----:B-1----:R-:W-:-:S05]  /*5a10*/  PRMT R11, R160, 0x8880, RZ ;  /* 0x00008880a00b7816 */ /* 0x002fca00000000ff */
[----:B------:R-:W-:-:S07]  /*5a20*/  IMAD R10, R11, R22, RZ ;  /* 0x000000160b0a7224 */ /* 0x000fce00078e02ff */
.L_x_214:
[----:B------:R-:W-:Y:S05]  /*5a30*/  BSYNC B1 ;  /* 0x0000000000017941 */ /* 0x000fea0003800000 */
.L_x_213:
        /* <DEDUP_REMOVED lines=12> */
.L_x_216:
[----:B------:R-:W-:Y:S05]  /*5b00*/  BSYNC B1 ;  /* 0x0000000000017941 */ /* 0x000fea0003800000 */
.L_x_215:
[----:B------:R-:W-:Y:S01]  /*5b10*/  @!P4 IMAD R115, R115, R23, R10 ;  /* 0x000000177373c224 */ /* 0x000fe200078e020a */
[----:B------:R-:W-:Y:S04]  /*5b20*/  BSSY B1, `(.L_x_217) ;  /* 0x0000006000017945 */ /* 0x000fe80003800000 */
[----:B------:R0:W-:Y:S01]  /*5b30*/  @!P4 STG.E.U8 desc[UR48][R6.64+0xb1], R115 ;  /* 0x0000b1730600c986 */ /* 0x0001e2000c101130 */
[----:B------:R-:W-:Y:S05]  /*5b40*/  @P3 BRA `(.L_x_218) ;  /* 0x00000000000c3947 */ /* 0x000fea0003800000 */
[----:B------:R-:W1:Y:S02]  /*5b50*/  LDG.E.U8 R160, desc[UR48][R2.64+0xb8] ;  /* 0x0000b83002a07981 */ /* 0x000e64000c1e1100 */
[----:B-1----:R-:W-:-:S05]  /*5b60*/  PRMT R11, R160, 0x8880, RZ ;  /* 0x00008880a00b7816 */ /* 0x002fca00000000ff */
[----:B------:R-:W-:-:S07]  /*5b70*/  IMAD R10, R11, R22, RZ ;  /* 0x000000160b0a7224 */ /* 0x000fce00078e02ff */
.L_x_218:
[----:B------:R-:W-:Y:S05]  /*5b80*/  BSYNC B1 ;  /* 0x0000000000017941 */ /* 0x000fea0003800000 */
.L_x_217:
[----:B-1----:R-:W-:Y:S01]  /*5b90*/  @!P3 IMAD R11, R116, R23, R10 ;  /* 0x00000017740bb224 */ /* 0x002fe200078e020a */
[----:B------:R-:W-:Y:S04]  /*5ba0*/  BSSY B1, `(.L_x_219) ;  /* 0x0000006000017945 */ /* 0x000fe80003800000 */
[----:B------:R1:W-:Y:S01]  /*5bb0*/  @!P3 STG.E.U8 desc[UR48][R4.64+0xb8], R11 ;  /* 0x0000b80b0400b986 */ /* 0x0003e2000c101130 */
[----:B------:R-:W-:Y:S05]  /*5bc0*/  @P5 BRA `(.L_x_220) ;  /* 0x00000000000c5947 */ /* 0x000fea0003800000 */
[----:B------:R-:W1:Y:S02]  /*5bd0*/  LDG.E.U8 R160, desc[UR48][R2.64+0xb9] ;  /* 0x0000b93002a07981 */ /* 0x000e64000c1e1100 */
[----:B-1----:R-:W-:-:S05]  /*5be0*/  PRMT R11, R160, 0x8880, RZ ;  /* 0x00008880a00b7816 */ /* 0x002fca00000000ff */
[----:B------:R-:W-:-:S07]  /*5bf0*/  IMAD R10, R11, R22, RZ ;  /* 0x000000160b0a7224 */ /* 0x000fce00078e02ff */
.L_x_220:
[----:B------:R-:W-:Y:S05]  /*5c00*/  BSYNC B1 ;  /* 0x0000000000017941 */ /* 0x000fea0003800000 */
.L_x_219:
[----:B------:R-:W-:Y:S01]  /*5c10*/  @!P5 IMAD R117, R117, R23, R10 ;  /* 0x000000177575d224 */ /* 0x000fe200078e020a */
[----:B------:R-:W-:Y:S04]  /*5c20*/  BSSY B1, `(.L_x_221) ;  /* 0x0000006000017945 */ /* 0x000fe80003800000 */
[----:B------:R0:W-:Y:S01]  /*5c30*/  @!P5 STG.E.U8 desc[UR48][R4.64+0xb9], R117 ;  /* 0x0000b9750400d986 */ /* 0x0001e2000c101130 */
[----:B------:R-:W-:Y:S05]  /*5c40*/  @P6 BRA `(.L_x_222) ;  /* 0x00000000000c6947 */ /* 0x000fea0003800000 */
[----:B------:R-:W1:Y:S02]  /*5c50*/  LDG.E.U8 R160, desc[UR48][R8.64+0xb8] ;  /* 0x0000b83008a07981 */ /* 0x000e64000c1e1100 */
[----:B-1----:R-:W-:-:S05]  /*5c60*/  PRMT R11, R160, 0x8880, RZ ;  /* 0x00008880a00b7816 */ /* 0x002fca00000000ff */
[----:B------:R-:W-:-:S07]  /*5c70*/  IMAD R10, R11, R22, RZ ;  /* 0x000000160b0a7224 */ /* 0x000fce00078e02ff */
.L_x_222:
[----:B------:R-:W-:Y:S05]  /*5c80*/  BSYNC B1 ;  /* 0x0000000000017941 */ /* 0x000fea0003800000 */
.L_x_221:
[----:B-1----:R-:W-:Y:S01]  /*5c90*/  @!P6 IMAD R11, R118, R23, R10 ;  /* 0x00000017760be224 */ /* 0x002fe200078e020a */
[----:B------:R-:W-:Y:S04]  /*5ca0*/  BSSY B1, `(.L_x_223) ;  /* 0x0000006000017945 */ /* 0x000fe80003800000 */
[----:B------:R1:W-:Y:S01]  /*5cb0*/  @!P6 STG.E.U8 desc[UR48][R6.64+0xb8], R11 ;  /* 0x0000b80b0600e986 */ /* 0x0003e2000c101130 */
[----:B------:R-:W-:Y:S05]  /*5cc0*/  @P2 BRA `(.L_x_224) ;  /* 0x00000000000c2947 */ /* 0x000fea0003800000 */
[----:B------:R-:W1:Y:S02]  /*5cd0*/  LDG.E.U8 R160, desc[UR48][R8.64+0xb9] ;  /* 0x0000b93008a07981 */ /* 0x000e64000c1e1100 */
[----:B-1----:R-:W-:-:S05]  /*5ce0*/  PRMT R11, R160, 0x8880, RZ ;  /* 0x00008880a00b7816 */ /* 0x002fca00000000ff */
[----:B------:R-:W-:-:S07]  /*5cf0*/  IMAD R10, R11, R22, RZ ;  /* 0x000000160b0a7224 */ /* 0x000fce00078e02ff */
.L_x_224:
[----:B------:R-:W-:Y:S05]  /*5d00*/  BSYNC B1 ;  /* 0x0000000000017941 */ /* 0x000fea0003800000 */
.L_x_223:
        /* <DEDUP_REMOVED lines=12> */
.L_x_226:
[----:B------:R-:W-:Y:S05]  /*5dd0*/  BSYNC B1 ;  /* 0x0000000000017941 */ /* 0x000fea0003800000 */
.L_x_225:
[----:B-1----:R-:W-:Y:S01]  /*5de0*/  @!P4 IMAD R11, R120, R23, R10 ;  /* 0x00000017780bc224 */ /* 0x002fe200078e020a */
[----:B------:R-:W-:Y:S04]  /*5df0*/  BSSY B1, `(.L_x_227) ;  /* 0x0000006000017945 */ /* 0x000fe80003800000 */
[----:B------:R1:W-:Y:S01]  /*5e00*/  @!P4 STG.E.U8 desc[UR48][R4.64+0xc0], R11 ;  /* 0x0000c00b0400c986 */ /* 0x0003e2000c101130 */
[----:B------:R-:W-:Y:S05]  /*5e10*/  @P3 BRA `(.L_x_228) ;  /* 0x00000000000c3947 */ /* 0x000fea0003800000 */
[----:B------:R-:W1:Y:S02]  /*5e20*/  LDG.E.U8 R160, desc[UR48][R2.64+0xc1] ;  /* 0x0000c13002a07981 */ /* 0x000e64000c1e1100 */
[----:B-1----:R-:W-:-:S05]  /*5e30*/  PRMT R11, R160, 0x8880, RZ ;  /* 0x00008880a00b7816 */ /* 0x002fca00000000ff */
[----:B------:R-:W-:-:S07]  /*5e40*/  IMAD R10, R11, R22, RZ ;  /* 0x000000160b0a7224 */ /* 0x000fce00078e02ff */
.L_x_228:
[----:B------:R-:W-:Y:S05]  /*5e50*/  BSYNC B1 ;  /* 0x0000000000017941 */ /* 0x000fea0003800000 */
.L_x_227:
[----:B------:R-:W-:Y:S01]  /*5e60*/  @!P3 IMAD R121, R121, R23, R10 ;  /* 0x000000177979b224 */ /* 0x000fe200078e020a */
[----:B------:R-:W-:Y:S04]  /*5e70*/  BSSY B1, `(.L_x_229) ;  /* 0x0000006000017945 */ /* 0x000fe80003800000 */
[----:B------:R0:W-:Y:S01]  /*5e80*/  @!P3 STG.E.U8 desc[UR48][R4.64+0xc1], R121 ;  /* 0x0000c1790400b986 */ /* 0x0001e2000c101130 */
[----:B------:R-:W-:Y:S05]  /*5e90*/  @P5 BRA `(.L_x_230) ;  /* 0x00000000000c5947 */ /* 0x000fea0003800000 */
[----:B------:R-:W1:Y:S02]  /*5ea0*/  LDG.E.U8 R160, desc[UR48][R8.64+0xc0] ;  /* 0x0000c03008a07981 */ /* 0x000e64000c1e1100 */
[----:B-1----:R-:W-:-:S05]  /*5eb0*/  PRMT R11, R160, 0x8880, RZ ;  /* 0x00008880a00b7816 */ /* 0x002fca00000000ff */
[----:B------:R-:W-:-:S07]  /*5ec0*/  IMAD R10, R11, R22, RZ ;  /* 0x000000160b0a7224 */ /* 0x000fce00078e02ff */
.L_x_230:
[----:B------:R-:W-:Y:S05]  /*5ed0*/  BSYNC B1 ;  /* 0x0000000000017941 */ /* 0x000fea0003800000 */
.L_x_229:
[----:B-1----:R-:W-:Y:S01]  /*5ee0*/  @!P5 IMAD R11, R122, R23, R10 ;  /* 0x000000177a0bd224 */ /* 0x002fe200078e020a */
[----:B------:R-:W-:Y:S04]  /*5ef0*/  BSSY B1, `(.L_x_231) ;  /* 0x0000006000017945 */ /* 0x000fe80003800000 */
[----:B------:R1:W-:Y:S01]  /*5f00*/  @!P5 STG.E.U8 desc[UR48][R6.64+0xc0], R11 ;  /* 0x0000c00b0600d986 */ /* 0x0003e2000c101130 */
[----:B------:R-:W-:Y:S05]  /*5f10*/  @P6 BRA `(.L_x_232) ;  /* 0x00000000000c6947 */ /* 0x000fea0003800000 */
[----:B------:R-:W1:Y:S02]  /*5f20*/  LDG.E.U8 R160, desc[UR48][R8.64+0xc1] ;  /* 0x0000c13008a07981 */ /* 0x000e64000c1e1100 */
[----:B-1----:R-:W-:-:S05]  /*5f30*/  PRMT R11, R160, 0x8880, RZ ;  /* 0x00008880a00b7816 */ /* 0x002fca00000000ff */
[----:B------:R-:W-:-:S07]  /*5f40*/  IMAD R10, R11, R22, RZ ;  /* 0x000000160b0a7224 */ /* 0x000fce00078e02ff */
.L_x_232:
[----:B------:R-:W-:Y:S05]  /*5f50*/  BSYNC B1 ;  /* 0x0000000000017941 */ /* 0x000fea0003800000 */
.L_x_231:
[----:B------:R-:W-:Y:S01]  /*5f60*/  @!P6 IMAD R123, R123, R23, R10 ;  /* 0x000000177b7be224 */ /* 0x000fe200078e020a */
[----:B------:R-:W-:Y:S04]  /*5f70*/  BSSY B1, `(.L_x_233) ;  /* 0x0000006000017945 */ /* 0x000fe80003800000 */
[----:B------:R0:W-:Y:S01]  /*5f80*/  @!P6 STG.E.U8 desc[UR48][R6.64+0xc1], R123 ;  /* 0x0000c17b0600e986 */ /* 0x0001e2000c101130 */
[----:B------:R-:W-:Y:S05]  /*5f90*/  @P2 BRA `(.L_x_234) ;  /* 0x00000000000c2947 */ /* 0x000fea0003800000 */
[----:B------:R-:W1:Y:S02]  /*5fa0*/  LDG.E.U8 R160, desc[UR48][R2.64+0xc8] ;  /* 0x0000c83002a07981 */ /* 0x000e64000c1e1100 */
[----:B-1----:R-:W-:-:S05]  /*5fb0*/  PRMT R11, R160, 0x8880, RZ ;  /* 0x00008880a00b7816 */ /* 0x002fca00000000ff */
[----:B------:R-:W-:-:S07]  /*5fc0*/  IMAD R10, R11, R22, RZ ;  /* 0x000000160b0a7224 */ /* 0x000fce00078e02ff */
.L_x_234:
[----:B------:R-:W-:Y:S05]  /*5fd0*/  BSYNC B1 ;  /* 0x0000000000017941 */ /* 0x000fea0003800000 */
.L_x_233:
        /* <DEDUP_REMOVED lines=12> */
.L_x_236:
[----:B------:R-:W-:Y:S05]  /*60a0*/  BSYNC B1 ;  /* 0x0000000000017941 */ /* 0x000fea0003800000 */
.L_x_235:
[----:B------:R-:W-:Y:S01]  /*60b0*/  @!P4 IMAD R125, R125, R23, R10 ;  /* 0x000000177d7dc224 */ /* 0x000fe200078e020a */
[----:B------:R-:W-:Y:S04]  /*60c0*/  BSSY B1, `(.L_x_237) ;  /* 0x0000006000017945 */ /* 0x000fe80003800000 */
[----:B------:R0:W-:Y:S01]  /*60d0*/  @!P4 STG.E.U8 desc[UR48][R4.64+0xc9], R125 ;  /* 0x0000c97d0400c986 */ /* 0x0001e2000c101130 */
[----:B------:R-:W-:Y:S05]  /*60e0*/  @P3 BRA `(.L_x_238) ;  /* 0x00000000000c3947 */ /* 0x000fea0003800000 */
[----:B------:R-:W1:Y:S02]  /*60f0*/  LDG.E.U8 R160, desc[UR48][R8.64+0xc8] ;  /* 0x0000c83008a07981 */ /* 0x000e64000c1e1100 */
[----:B-1----:R-:W-:-:S05]  /*6100*/  PRMT R11, R160, 0x8880, RZ ;  /* 0x00008880a00b7816 */ /* 0x002fca00000000ff */
[----:B------:R-:W-:-:S07]  /*6110*/  IMAD R10, R11, R22, RZ ;  /* 0x000000160b0a7224 */ /* 0x000fce00078e02ff */
.L_x_238:
[----:B------:R-:W-:Y:S05]  /*6120*/  BSYNC B1 ;  /* 0x0000000000017941 */ /* 0x000fea0003800000 */
.L_x_237:
[----:B-1----:R-:W-:Y:S01]  /*6130*/  @!P3 IMAD R11, R126, R23, R10 ;  /* 0x000000177e0bb224 */ /* 0x002fe200078e020a */
[----:B------:R-:W-:Y:S04]  /*6140*/  BSSY B1, `(.L_x_239) ;  /* 0x0000006000017945 */ /* 0x000fe80003800000 */
[----:B------:R1:W-:Y:S01]  /*6150*/  @!P3 STG.E.U8 desc[UR48][R6.64+0xc8], R11 ;  /* 0x0000c80b0600b986 */ /* 0x0003e2000c101130 */
[----:B------:R-:W-:Y:S05]  /*6160*/  @P5 BRA `(.L_x_240) ;  /* 0x00000000000c5947 */ /* 0x000fea0003800000 */
[----:B------:R-:W1:Y:S02]  /*6170*/  LDG.E.U8 R160, desc[UR48][R8.64+0xc9] ;  /* 0x0000c93008a07981 */ /* 0x000e64000c1e1100 */
[----:B-1----:R-:W-:-:S05]  /*6180*/  PRMT R11, R160, 0x8880, RZ ;  /* 0x00008880a00b7816 */ /* 0x002fca00000000ff */
[----:B------:R-:W-:-:S07]  /*6190*/  IMAD R10, R11, R22, RZ ;  /* 0x000000160b0a7224 */ /* 0x000fce00078e02ff */
.L_x_240:
[----:B------:R-:W-:Y:S05]  /*61a0*/  BSYNC B1 ;  /* 0x0000000000017941 */ /* 0x000fea0003800000 */
.L_x_239:
[----:B------:R-:W-:Y:S01]  /*61b0*/  @!P5 IMAD R127, R127, R23, R10 ;  /* 0x000000177f7fd224 */ /* 0x000fe200078e020a */
[----:B------:R-:W-:Y:S04]  /*61c0*/  BSSY B1, `(.L_x_241) ;  /* 0x0000006000017945 */ /* 0x000fe80003800000 */
[----:B------:R0:W-:Y:S01]  /*61d0*/  @!P5 STG.E.U8 desc[UR48][R6.64+0xc9], R127 ;  /* 0x0000c97f0600d986 */ /* 0x0001e2000c101130 */
[----:B------:R-:W-:Y:S05]  /*61e0*/  @P6 BRA `(.L_x_242) ;  /* 0x00000000000c6947 */ /* 0x000fea0003800000 */
[----:B------:R-:W1:Y:S02]  /*61f0*/  LDG.E.U8 R160, desc[UR48][R2.64+0xd0] ;  /* 0x0000d03002a07981 */ /* 0x000e64000c1e1100 */
[----:B-1----:R-:W-:-:S05]  /*6200*/  PRMT R11, R160, 0x8880, RZ ;  /* 0x00008880a00b7816 */ /* 0x002fca00000000ff */
[----:B------:R-:W-:-:S07]  /*6210*/  IMAD R10, R11, R22, RZ ;  /* 0x000000160b0a7224 */ /* 0x000fce00078e02ff */
.L_x_242:
[----:B------:R-:W-:Y:S05]  /*6220*/  BSYNC B1 ;  /* 0x0000000000017941 */ /* 0x000fea0003800000 */
.L_x_241:
[----:B-1----:R-:W-:Y:S01]  /*6230*/  @!P6 IMAD R11, R128, R23, R10 ;  /* 0x00000017800be224 */ /* 0x002fe200078e020a */
[----:B------:R-:W-:Y:S04]  /*6240*/  BSSY B1, `(.L_x_243) ;  /* 0x0000006000017945 */ /* 0x000fe80003800000 */
[----:B------:R1:W-:Y:S01]  /*6250*/  @!P6 STG.E.U8 desc[UR48][R4.64+0xd0], R11 ;  /* 0x0000d00b0400e986 */ /* 0x0003e2000c101130 */
[----:B------:R-:W-:Y:S05]  /*6260*/  @P2 BRA `(.L_x_244) ;  /* 0x00000000000c2947 */ /* 0x000fea0003800000 */
[----:B------:R-:W1:Y:S02]  /*6270*/  LDG.E.U8 R160, desc[UR48][R2.64+0xd1] ;  /* 0x0000d13002a07981 */ /* 0x000e64000c1e1100 */
[----:B-1----:R-:W-:-:S05]  /*6280*/  PRMT R11, R160, 0x8880, RZ ;  /* 0x00008880a00b7816 */ /* 0x002fca00000000ff */
[----:B------:R-:W-:-:S07]  /*6290*/  IMAD R10, R11, R22, RZ ;  /* 0x000000160b0a7224 */ /* 0x000fce00078e02ff */
.L_x_244:
[----:B------:R-:W-:Y:S05]  /*62a0*/  BSYNC B1 ;  /* 0x0000000000017941 */ /* 0x000fea0003800000 */
.L_x_243:
        /* <DEDUP_REMOVED lines=12> */
.L_x_246:
[----:B------:R-:W-:Y:S05]  /*6370*/  BSYNC B1 ;  /* 0x0000000000017941 */ /* 0x000fea0003800000 */
.L_x_245:
[----:B-1----:R-:W-:Y:S01]  /*6380*/  @!P4 IMAD R11, R130, R23, R10 ;  /* 0x00000017820bc224 */ /* 0x002fe200078e020a */
[----:B------:R-:W-:Y:S04]  /*6390*/  BSSY B1, `(.L_x_247) ;  /* 0x0000006000017945 */ /* 0x000fe80003800000 */
[----:B------:R1:W-:Y:S01]  /*63a0*/  @!P4 STG.E.U8 desc[UR48][R6.64+0xd0], R11 ;  /* 0x0000d00b0600c986 */ /* 0x0003e2000c101130 */
[----:B------:R-:W-:Y:S05]  /*63b0*/  @P3 BRA `(.L_x_248) ;  /* 0x00000000000c3947 */ /* 0x000fea0003800000 */
[----:B------:R-:W1:Y:S02]  /*63c0*/  LDG.E.U8 R160, desc[UR48][R8.64+0xd1] ;  /* 0x0000d13008a07981 */ /* 0x000e64000c1e1100 */
[----:B-1----:R-:W-:-:S05]  /*63d0*/  PRMT R11, R160, 0x8880, RZ ;  /* 0x00008880a00b7816 */ /* 0x002fca00000000ff */
[----:B------:R-:W-:-:S07]  /*63e0*/  IMAD R10, R11, R22, RZ ;  /* 0x000000160b0a7224 */ /* 0x000fce00078e02ff */
.L_x_248:
[----:B------:R-:W-:Y:S05]  /*63f0*/  BSYNC B1 ;  /* 0x0000000000017941 */ /* 0x000fea0003800000 */
.L_x_247:
[----:B------:R-:W-:Y:S01]  /*6400*/  @!P3 IMAD R131, R131, R23, R10 ;  /* 0x000000178383b224 */ /* 0x000fe200078e020a */
[----:B------:R-:W-:Y:S04]  /*6410*/  BSSY B1, `(.L_x_249) ;  /* 0x0000006000017945 */ /* 0x000fe80003800000 */
[----:B------:R0:W-:Y:S01]  /*6420*/  @!P3 STG.E.U8 desc[UR48][R6.64+0xd1], R131 ;  /* 0x0000d1830600b986 */ /* 0x0001e2000c101130 */
[----:B------:R-:W-:Y:S05]  /*6430*/  @P5 BRA `(.L_x_250) ;  /* 0x00000000000c5947 */ /* 0x000fea0003800000 */
[----:B------:R-:W1:Y:S02]  /*6440*/  LDG.E.U8 R160, desc[UR48][R2.64+0xd8] ;  /* 0x0000d83002a07981 */ /* 0x000e64000c1e1100 */
[----:B-1----:R-:W-:-:S05]  /*6450*/  PRMT R11, R160, 0x8880, RZ ;  /* 0x00008880a00b7816 */ /* 0x002fca00000000ff */
[----:B------:R-:W-:-:S07]  /*6460*/  IMAD R10, R11, R22, RZ ;  /* 0x000000160b0a7224 */ /* 0x000fce00078e02ff */
.L_x_250:
[----:B------:R-:W-:Y:S05]  /*6470*/  BSYNC B1 ;  /* 0x0000000000017941 */ /* 0x000fea0003800000 */
.L_x_249:
[----:B-1----:R-:W-:Y:S01]  /*6480*/  @!P5 IMAD R11, R132, R23, R10 ;  /* 0x00000017840bd224 */ /* 0x002fe200078e020a */
[----:B------:R-:W-:Y:S04]  /*6490*/  BSSY B1, `(.L_x_251) ;  /* 0x0000006000017945 */ /* 0x000fe80003800000 */
[----:B------:R1:W-:Y:S01]  /*64a0*/  @!P5 STG.E.U8 desc[UR48][R4.64+0xd8], R11 ;  /* 0x0000d80b0400d986 */ /* 0x0003e2000c101130 */
[----:B------:R-:W-:Y:S05]  /*64b0*/  @P6 BRA `(.L_x_252) ;  /* 0x00000000000c6947 */ /* 0x000fea0003800000 */
[----:B------:R-:W1:Y:S02]  /*64c0*/  LDG.E.U8 R160, desc[UR48][R2.64+0xd9] ;  /* 0x0000d93002a07981 */ /* 0x000e64000c1e1100 */
[----:B-1----:R-:W-:-:S05]  /*64d0*/  PRMT R11, R160, 0x8880, RZ ;  /* 0x00008880a00b7816 */ /* 0x002fca00000000ff */
[----:B------:R-:W-:-:S07]  /*64e0*/  IMAD R10, R11, R22, RZ ;  /* 0x000000160b0a7224 */ /* 0x000fce00078e02ff */
.L_x_252:
[----:B------:R-:W-:Y:S05]  /*64f0*/  BSYNC B1 ;  /* 0x0000000000017941 */ /* 0x000fea0003800000 */
.L_x_251:
[----:B------:R-:W-:Y:S01]  /*6500*/  @!P6 IMAD R133, R133, R23, R10 ;  /* 0x000000178585e224 */ /* 0x000fe200078e020a */
[----:B------:R-:W-:Y:S04]  /*6510*/  BSSY B1, `(.L_x_253) ;  /* 0x0000006000017945 */ /* 0x000fe80003800000 */
[----:B------:R0:W-:Y:S01]  /*6520*/  @!P6 STG.E.U8 desc[UR48][R4.64+0xd9], R133 ;  /* 0x0000d9850400e986 */ /* 0x0001e2000c101130 */
[----:B------:R-:W-:Y:S05]  /*6530*/  @P2 BRA `(.L_x_254) ;  /* 0x00000000000c2947 */ /* 0x000fea0003800000 */
[----:B------:R-:W1:Y:S02]  /*6540*/  LDG.E.U8 R160, desc[UR48][R8.64+0xd8] ;  /* 0x0000d83008a07981 */ /* 0x000e64000c1e1100 */
[----:B-1----:R-:W-:-:S05]  /*6550*/  PRMT R11, R160, 0x8880, RZ ;  /* 0x00008880a00b7816 */ /* 0x002fca00000000ff */
[----:B------:R-:W-:-:S07]  /*6560*/  IMAD R10, R11, R22, RZ ;  /* 0x000000160b0a7224 */ /* 0x000fce00078e02ff */
.L_x_254:
[----:B------:R-:W-:Y:S05]  /*6570*/  BSYNC B1 ;  /* 0x0000000000017941 */ /* 0x000fea0003800000 */
.L_x_253:
        /* <DEDUP_REMOVED lines=12> */
.L_x_256:
[----:B------:R-:W-:Y:S05]  /*6640*/  BSYNC B1 ;  /* 0x0000000000017941 */ /* 0x000fea0003800000 */
.L_x_255:
[----:B------:R-:W-:Y:S01]  /*6650*/  @!P4 IMAD R135, R135, R23, R10 ;  /* 0x000000178787c224 */ /* 0x000fe200078e020a */
[----:B------:R-:W-:Y:S04]  /*6660*/  BSSY B1, `(.L_x_257) ;  /* 0x0000006000017945 */ /* 0x000fe80003800000 */
[----:B------:R0:W-:Y:S01]  /*6670*/  @!P4 STG.E.U8 desc[UR48][R6.64+0xd9], R135 ;  /* 0x0000d9870600c986 */ /* 0x0001e2000c101130 */
[----:B------:R-:W-:Y:S05]  /*6680*/  @P3 BRA `(.L_x_258) ;  /* 0x00000000000c3947 */ /* 0x000fea0003800000 */
[----:B------:R-:W1:Y:S02]  /*6690*/  LDG.E.U8 R160, desc[UR48][R2.64+0xe0] ;  /* 0x0000e03002a07981 */ /* 0x000e64000c1e1100 */
[----:B-1----:R-:W-:-:S05]  /*66a0*/  PRMT R11, R160, 0x8880, RZ ;  /* 0x00008880a00b7816 */ /* 0x002fca00000000ff */
[----:B------:R-:W-:-:S07]  /*66b0*/  IMAD R10, R11, R22, RZ ;  /* 0x000000160b0a7224 */ /* 0x000fce00078e02ff */
.L_x_258:
[----:B------:R-:W-:Y:S05]  /*66c0*/  BSYNC B1 ;  /* 0x0000000000017941 */ /* 0x000fea0003800000 */
.L_x_257:
[----:B-1----:R-:W-:Y:S01]  /*66d0*/  @!P3 IMAD R11, R136, R23, R10 ;  /* 0x00000017880bb224 */ /* 0x002fe200078e020a */
[----:B------:R-:W-:Y:S04]  /*66e0*/  BSSY B1, `(.L_x_259) ;  /* 0x0000006000017945 */ /* 0x000fe80003800000 */
[----:B------:R1:W-:Y:S01]  /*66f0*/  @!P3 STG.E.U8 desc[UR48][R4.64+0xe0], R11 ;  /* 0x0000e00b0400b986 */ /* 0x0003e2000c101130 */
[----:B------:R-:W-:Y:S05]  /*6700*/  @P5 BRA `(.L_x_260) ;  /* 0x00000000000c5947 */ /* 0x000fea0003800000 */
[----:B------:R-:W1:Y:S02]  /*6710*/  LDG.E.U8 R160, desc[UR48][R2.64+0xe1] ;  /* 0x0000e13002a07981 */ /* 0x000e64000c1e1100 */
[----:B-1----:R-:W-:-:S05]  /*6720*/  PRMT R11, R160, 0x8880, RZ ;  /* 0x00008880a00b7816 */ /* 0x002fca00000000ff */
[----:B------:R-:W-:-:S07]  /*6730*/  IMAD R10, R11, R22, RZ ;  /* 0x000000160b0a7224 */ /* 0x000fce00078e02ff */
.L_x_260:
[----:B------:R-:W-:Y:S05]  /*6740*/  BSYNC B1 ;  /* 0x0000000000017941 */ /* 0x000fea0003800000 */
.L_x_259:
[----:B------:R-:W-:Y:S01]  /*6750*/  @!P5 IMAD R137, R137, R23, R10 ;  /* 0x000000178989d224 */ /* 0x000fe200078e020a */
[----:B------:R-:W-:Y:S04]  /*6760*/  BSSY B1, `(.L_x_261) ;  /* 0x0000006000017945 */ /* 0x000fe80003800000 */
[----:B------:R0:W-:Y:S01]  /*6770*/  @!P5 STG.E.U8 desc[UR48][R4.64+0xe1], R137 ;  /* 0x0000e1890400d986 */ /* 0x0001e2000c101130 */
[----:B------:R-:W-:Y:S05]  /*6780*/  @P6 BRA `(.L_x_262) ;  /* 0x00000000000c6947 */ /* 0x000fea0003800000 */
[----:B------:R-:W1:Y:S02]  /*6790*/  LDG.E.U8 R160, desc[UR48][R8.64+0xe0] ;  /* 0x0000e03008a07981 */ /* 0x000e64000c1e1100 */
[----:B-1----:R-:W-:-:S05]  /*67a0*/  PRMT R11, R160, 0x8880, RZ ;  /* 0x00008880a00b7816 */ /* 0x002fca00000000ff */
[----:B------:R-:W-:-:S07]  /*67b0*/  IMAD R10, R11, R22, RZ ;  /* 0x000000160b0a7224 */ /* 0x000fce00078e02ff */
.L_x_262:
[----:B------:R-:W-:Y:S05]  /*67c0*/  BSYNC B1 ;  /* 0x0000000000017941 */ /* 0x000fea0003800000 */
.L_x_261:
[----:B-1----:R-:W-:Y:S01]  /*67d0*/  @!P6 IMAD R11, R138, R23, R10 ;  /* 0x000000178a0be224 */ /* 0x002fe200078e020a */
[----:B------:R-:W-:Y:S04]  /*67e0*/  BSSY B1, `(.L_x_263) ;  /* 0x0000006000017945 */ /* 0x000fe80003800000 */
[----:B------:R1:W-:Y:S01]  /*67f0*/  @!P6 STG.E.U8 desc[UR48][R6.64+0xe0], R11 ;  /* 0x0000e00b0600e986 */ /* 0x0003e2000c101130 */
[----:B------:R-:W-:Y:S05]  /*6800*/  @P2 BRA `(.L_x_264) ;  /* 0x00000000000c2947 */ /* 0x000fea0003800000 */
[----:B------:R-:W1:Y:S02]  /*6810*/  LDG.E.U8 R160, desc[UR48][R8.64+0xe1] ;  /* 0x0000e13008a07981 */ /* 0x000e64000c1e1100 */
[----:B-1----:R-:W-:-:S05]  /*6820*/  PRMT R11, R160, 0x8880, RZ ;  /* 0x00008880a00b7816 */ /* 0x002fca00000000ff */
[----:B------:R-:W-:-:S07]  /*6830*/  IMAD R10, R11, R22, RZ ;  /* 0x000000160b0a7224 */ /* 0x000fce00078e02ff */
.L_x_264:
[----:B------:R-:W-:Y:S05]  /*6840*/  BSYNC B1 ;  /* 0x0000000000017941 */ /* 0x000fea0003800000 */
.L_x_263:
        /* <DEDUP_REMOVED lines=12> */
.L_x_266:
[----:B------:R-:W-:Y:S05]  /*6910*/  BSYNC B1 ;  /* 0x0000000000017941 */ /* 0x000fea0003800000 */
.L_x_265:
[----:B-1----:R-:W-:Y:S01]  /*6920*/  @!P5 IMAD R11, R140, R23, R10 ;  /* 0x000000178c0bd224 */ /* 0x002fe200078e020a */
[----:B------:R-:W-:Y:S04]  /*6930*/  BSSY B1, `(.L_x_267) ;  /* 0x0000006000017945 */ /* 0x000fe80003800000 */
[----:B------:R1:W-:Y:S01]  /*6940*/  @!P5 STG.E.U8 desc[UR48][R4.64+0xe8], R11 ;  /* 0x0000e80b0400d986 */ /* 0x0003e2000c101130 */
[----:B------:R-:W-:Y:S05]  /*6950*/  @P3 BRA `(.L_x_268) ;  /* 0x00000000000c3947 */ /* 0x000fea0003800000 */
[----:B------:R-:W1:Y:S02]  /*6960*/  LDG.E.U8 R160, desc[UR48][R2.64+0xe9] ;  /* 0x0000e93002a07981 */ /* 0x000e64000c1e1100 */
[----:B-1----:R-:W-:-:S05]  /*6970*/  PRMT R11, R160, 0x8880, RZ ;  /* 0x00008880a00b7816 */ /* 0x002fca00000000ff */
[----:B------:R-:W-:-:S07]  /*6980*/  IMAD R10, R11, R22, RZ ;  /* 0x000000160b0a7224 */ /* 0x000fce00078e02ff */
.L_x_268:
[----:B------:R-:W-:Y:S05]  /*6990*/  BSYNC B1 ;  /* 0x0000000000017941 */ /* 0x000fea0003800000 */
.L_x_267:
[----:B------:R-:W-:Y:S01]  /*69a0*/  @!P3 IMAD R141, R141, R23, R10 ;  /* 0x000000178d8db224 */ /* 0x000fe200078e020a */
[----:B------:R-:W-:Y:S04]  /*69b0*/  BSSY B1, `(.L_x_269) ;  /* 0x0000006000017945 */ /* 0x000fe80003800000 */
[----:B------:R0:W-:Y:S01]  /*69c0*/  @!P3 STG.E.U8 desc[UR48][R4.64+0xe9], R141 ;  /* 0x0000e98d0400b986 */ /* 0x0001e2000c101130 */
[----:B------:R-:W-:Y:S05]  /*69d0*/  @P2 BRA `(.L_x_270) ;  /* 0x00000000000c2947 */ /* 0x000fea0003800000 */
[----:B------:R-:W1:Y:S02]  /*69e0*/  LDG.E.U8 R160, desc[UR48][R8.64+0xe8] ;  /* 0x0000e83008a07981 */ /* 0x000e64000c1e1100 */
[----:B-1----:R-:W-:-:S05]  /*69f0*/  PRMT R11, R160, 0x8880, RZ ;  /* 0x00008880a00b7816 */ /* 0x002fca00000000ff */
[----:B------:R-:W-:-:S07]  /*6a00*/  IMAD R10, R11, R22, RZ ;  /* 0x000000160b0a7224 */ /* 0x000fce00078e02ff */
.L_x_270:
[----:B------:R-:W-:Y:S05]  /*6a10*/  BSYNC B1 ;  /* 0x0000000000017941 */ /* 0x000fea0003800000 */
.L_x_269:
[----:B-1----:R-:W-:Y:S01]  /*6a20*/  @!P2 IMAD R11, R142, R23, R10 ;  /* 0x000000178e0ba224 */ /* 0x002fe200078e020a */
[----:B------:R-:W-:Y:S04]  /*6a30*/  BSSY B1, `(.L_x_271) ;  /* 0x0000006000017945 */ /* 0x000fe80003800000 */
[----:B------:R1:W-:Y:S01]  /*6a40*/  @!P2 STG.E.U8 desc[UR48][R6.64+0xe8], R11 ;  /* 0x0000e80b0600a986 */ /* 0x0003e2000c101130 */
[----:B------:R-:W-:Y:S05]  /*6a50*/  @P6 BRA `(.L_x_272) ;  /* 0x00000000000c6947 */ /* 0x000fea0003800000 */
[----:B------:R-:W1:Y:S02]  /*6a60*/  LDG.E.U8 R160, desc[UR48][R8.64+0xe9] ;  /* 0x0000e93008a07981 */ /* 0x000e64000c1e1100 */
[----:B-1----:R-:W-:-:S05]  /*6a70*/  PRMT R11, R160, 0x8880, RZ ;  /* 0x00008880a00b7816 */ /* 0x002fca00000000ff */
[----:B------:R-:W-:-:S07]  /*6a80*/  IMAD R10, R11, R22, RZ ;  /* 0x000000160b0a7224 */ /* 0x000fce00078e02ff */
.L_x_272:
[----:B------:R-:W-:Y:S05]  /*6a90*/  BSYNC B1 ;  /* 0x0000000000017941 */ /* 0x000fea0003800000 */
.L_x_271:
[----:B------:R-:W-:Y:S01]  /*6aa0*/  @!P6 IMAD R143, R143, R23, R10 ;  /* 0x000000178f8fe224 */ /* 0x000fe200078e020a */
[----:B------:R-:W-:Y:S04]  /*6ab0*/  BSSY B1, `(.L_x_273) ;  /* 0x0000006000017945 */ /* 0x000fe80003800000 */
[----:B------:R0:W-:Y:S01]  /*6ac0*/  @!P6 STG.E.U8 desc[UR48][R6.64+0xe9], R143 ;  /* 0x0000e98f0600e986 */ /* 0x0001e2000c101130 */
[----:B------:R-:W-:Y:S05]  /*6ad0*/  @P4 BRA `(.L_x_274) ;  /* 0x00000000000c4947 */ /* 0x000fea0003800000 */
[----:B------:R-:W1:Y:S02]  /*6ae0*/  LDG.E.U8 R160, desc[UR48][R2.64+0xf0] ;  /* 0x0000f03002a07981 */ /* 0x000e64000c1e1100 */
[----:B-1----:R-:W-:-:S05]  /*6af0*/  PRMT R11, R160, 0x8880, RZ ;  /* 0x00008880a00b7816 */ /* 0x002fca00000000ff */
[----:B------:R-:W-:-:S07]  /*6b00*/  IMAD R10, R11, R22, RZ ;  /* 0x000000160b0a7224 */ /* 0x000fce00078e02ff */
.L_x_274:
[----:B------:R-:W-:Y:S05]  /*6b10*/  BSYNC B1 ;  /* 0x0000000000017941 */ /* 0x000fea0003800000 */
.L_x_273:
[----:B------:R-:W-:Y:S01]  /*6b20*/  ISETP.LT.OR P3, PT, R0, 0xf2, !P1 ;  /* 0x000000f20000780c */ /* 0x000fe20004f61670 */
[----:B-1----:R-:W-:Y:S01]  /*6b30*/  @!P4 IMAD R11, R144, R23, R10 ;  /* 0x00000017900bc224 */ /* 0x002fe200078e020a */
[----:B------:R-:W-:Y:S01]  /*6b40*/  BSSY B1, `(.L_x_275) ;  /* 0x000000b000017945 */ /* 0x000fe20003800000 */
[C---:B------:R-:W-:Y:S02]  /*6b50*/  ISETP.LT.OR P2, PT, R0.reuse, 0xf1, !P0 ;  /* 0x000000f10000780c */ /* 0x040fe40004741670 */
[C---:B------:R-:W-:Y:S01]  /*6b60*/  ISETP.LT.OR P5, PT, R0.reuse, 0xf2, !P0 ;  /* 0x000000f20000780c */ /* 0x040fe200047a1670 */
[----:B------:R1:W-:Y:S01]  /*6b70*/  @!P4 STG.E.U8 desc[UR48][R4.64+0xf0], R11 ;  /* 0x0000f00b0400c986 */ /* 0x0003e2000c101130 */
[C---:B------:R-:W-:Y:S02]  /*6b80*/  ISETP.LT.OR P4, PT, R0.reuse, 0xf9, !P1 ;  /* 0x000000f90000780c */ /* 0x040fe40004f81670 */
[C---:B------:R-:W-:Y:S02]  /*6b90*/  ISETP.LT.OR P1, PT, R0.reuse, 0xfa, !P1 ;  /* 0x000000fa0000780c */ /* 0x040fe40004f21670 */
[----:B------:R-:W-:-:S02]  /*6ba0*/  ISETP.LT.OR P6, PT, R0, 0xf9, !P0 ;  /* 0x000000f90000780c */ /* 0x000fc400047c1670 */
[----:B------:R-:W-:Y:S11]  /*6bb0*/  @P3 BRA `(.L_x_276) ;  /* 0x00000000000c3947 */ /* 0x000ff60003800000 */
[----:B------:R-:W1:Y:S02]  /*6bc0*/  LDG.E.U8 R160, desc[UR48][R2.64+0xf1] ;  /* 0x0000f13002a07981 */ /* 0x000e64000c1e1100 */
[----:B-1----:R-:W-:-:S05]  /*6bd0*/  PRMT R11, R160, 0x8880, RZ ;  /* 0x00008880a00b7816 */ /* 0x002fca00000000ff */
[----:B------:R-:W-:-:S07]  /*6be0*/  IMAD R10, R11, R22, RZ ;  /* 0x000000160b0a7224 */ /* 0x000fce00078e02ff */
.L_x_276:
[----:B------:R-:W-:Y:S05]  /*6bf0*/  BSYNC B1 ;  /* 0x0000000000017941 */ /* 0x000fea0003800000 */
.L_x_275:
[----:B------:R-:W-:Y:S01]  /*6c00*/  @!P3 IMAD R145, R145, R23, R10 ;  /* 0x000000179191b224 */ /* 0x000fe200078e020a */
[----:B------:R-:W-:Y:S04]  /*6c10*/  BSSY B1, `(.L_x_277) ;  /* 0x0000006000017945 */ /* 0x000fe80003800000 */
[----:B------:R0:W-:Y:S01]  /*6c20*/  @!P3 STG.E.U8 desc[UR48][R4.64+0xf1], R145 ;  /* 0x0000f1910400b986 */ /* 0x0001e2000c101130 */
[----:B------:R-:W-:Y:S05]  /*6c30*/  @P2 BRA `(.L_x_278) ;  /* 0x00000000000c2947 */ /* 0x000fea0003800000 */
[----:B------:R-:W1:Y:S02]  /*6c40*/  LDG.E.U8 R160, desc[UR48][R8.64+0xf0] ;  /* 0x0000f03008a07981 */ /* 0x000e64000c1e1100 */
[----:B-1----:R-:W-:-:S05]  /*6c50*/  PRMT R11, R160, 0x8880, RZ ;  /* 0x00008880a00b7816 */ /* 0x002fca00000000ff */
[----:B------:R-:W-:-:S07]  /*6c60*/  IMAD R10, R11, R22, RZ ;  /* 0x000000160b0a7224 */ /* 0x000fce00078e02ff */
.L_x_278:
[----:B------:R-:W-:Y:S05]  /*6c70*/  BSYNC B1 ;  /* 0x0000000000017941 */ /* 0x000fea0003800000 */
.L_x_277:
[----:B-1----:R-:W-:Y:S01]  /*6c80*/  @!P2 IMAD R11, R146, R23, R10 ;  /* 0x00000017920ba224 */ /* 0x002fe200078e020a */
[----:B------:R-:W-:Y:S04]  /*6c90*/  BSSY B1, `(.L_x_279) ;  /* 0x0000006000017945 */ /* 0x000fe80003800000 */
[----:B------:R1:W-:Y:S01]  /*6ca0*/  @!P2 STG.E.U8 desc[UR48][R6.64+0xf0], R11 ;  /* 0x0000f00b0600a986 */ /* 0x0003e2000c101130 */
[----:B------:R-:W-:Y:S05]  /*6cb0*/  @P5 BRA `(.L_x_280) ;  /* 0x00000000000c5947 */ /* 0x000fea0003800000 */
[----:B------:R-:W1:Y:S02]  /*6cc0*/  LDG.E.U8 R160, desc[UR48][R8.64+0xf1] ;  /* 0x0000f13008a07981 */ /* 0x000e64000c1e1100 */
[----:B-1----:R-:W-:-:S05]  /*6cd0*/  PRMT R11, R160, 0x8880, RZ ;  /* 0x00008880a00b7816 */ /* 0x002fca00000000ff */
[----:B------:R-:W-:-:S07]  /*6ce0*/  IMAD R10, R11, R22, RZ ;  /* 0x000000160b0a7224 */ /* 0x000fce00078e02ff */
.L_x_280:
[----:B------:R-:W-:Y:S05]  /*6cf0*/  BSYNC B1 ;  /* 0x0000000000017941 */ /* 0x000fea0003800000 */
.L_x_279:
[----:B------:R-:W-:Y:S01]  /*6d00*/  @!P5 IMAD R147, R147, R23, R10 ;  /* 0x000000179393d224 */ /* 0x000fe200078e020a */
[----:B------:R-:W-:Y:S04]  /*6d10*/  BSSY B1, `(.L_x_281) ;  /* 0x0000006000017945 */ /* 0x000fe80003800000 */
[----:B------:R0:W-:Y:S01]  /*6d20*/  @!P5 STG.E.U8 desc[UR48][R6.64+0xf1], R147 ;  /* 0x0000f1930600d986 */ /* 0x0001e2000c101130 */
[----:B------:R-:W-:Y:S05]  /*6d30*/  @P4 BRA `(.L_x_282) ;  /* 0x00000000000c4947 */ /* 0x000fea0003800000 */
[----:B------:R-:W1:Y:S02]  /*6d40*/  LDG.E.U8 R160, desc[UR48][R2.64+0xf8] ;  /* 0x0000f83002a07981 */ /* 0x000e64000c1e1100 */
[----:B-1----:R-:W-:-:S05]  /*6d50*/  PRMT R11, R160, 0x8880, RZ ;  /* 0x00008880a00b7816 */ /* 0x002fca00000000ff */
[----:B------:R-:W-:-:S07]  /*6d60*/  IMAD R10, R11, R22, RZ ;  /* 0x000000160b0a7224 */ /* 0x000fce00078e02ff */
.L_x_282:
[----:B------:R-:W-:Y:S05]  /*6d70*/  BSYNC B1 ;  /* 0x0000000000017941 */ /* 0x000fea0003800000 */
.L_x_281:
[----:B-1----:R-:W-:Y:S01]  /*6d80*/  @!P4 IMAD R11, R148, R23, R10 ;  /* 0x00000017940bc224 */ /* 0x002fe200078e020a */
[----:B------:R-:W-:Y:S04]  /*6d90*/  BSSY B1, `(.L_x_283) ;  /* 0x0000006000017945 */ /* 0x000fe80003800000 */
[----:B------:R1:W-:Y:S01]  /*6da0*/  @!P4 STG.E.U8 desc[UR48][R4.64+0xf8], R11 ;  /* 0x0000f80b0400c986 */ /* 0x0003e2000c101130 */
[----:B------:R-:W-:Y:S05]  /*6db0*/  @P1 BRA `(.L_x_284) ;  /* 0x00000000000c1947 */ /* 0x000fea0003800000 */
[----:B------:R-:W1:Y:S02]  /*6dc0*/  LDG.E.U8 R160, desc[UR48][R2.64+0xf9] ;  /* 0x0000f93002a07981 */ /* 0x000e64000c1e1100 */
[----:B-1----:R-:W-:-:S05]  /*6dd0*/  PRMT R11, R160, 0x8880, RZ ;  /* 0x00008880a00b7816 */ /* 0x002fca00000000ff */
[----:B------:R-:W-:-:S07]  /*6de0*/  IMAD R10, R11, R22, RZ ;  /* 0x000000160b0a7224 */ /* 0x000fce00078e02ff */
.L_x_284:
[----:B------:R-:W-:Y:S05]  /*6df0*/  BSYNC B1 ;  /* 0x0000000000017941 */ /* 0x000fea0003800000 */
.L_x_283:
[----:B------:R-:W-:Y:S01]  /*6e00*/  @!P1 IMAD R149, R149, R23, R10 ;  /* 0x0000001795959224 */ /* 0x000fe200078e020a */
[----:B------:R-:W-:Y:S04]  /*6e10*/  BSSY B1, `(.L_x_285) ;  /* 0x0000006000017945 */ /* 0x000fe80003800000 */
[----:B------:R0:W-:Y:S01]  /*6e20*/  @!P1 STG.E.U8 desc[UR48][R4.64+0xf9], R149 ;  /* 0x0000f99504009986 */ /* 0x0001e2000c101130 */
[----:B------:R-:W-:Y:S05]  /*6e30*/  @P6 BRA `(.L_x_286) ;  /* 0x00000000000c6947 */ /* 0x000fea0003800000 */
[----:B------:R-:W0:Y:S02]  /*6e40*/  LDG.E.U8 R160, desc[UR48][R8.64+0xf8] ;  /* 0x0000f83008a07981 */ /* 0x000e24000c1e1100 */
[----:B0-----:R-:W-:-:S05]  /*6e50*/  PRMT R3, R160, 0x8880, RZ ;  /* 0x00008880a0037816 */ /* 0x001fca00000000ff */
[----:B------:R-:W-:-:S07]  /*6e60*/  IMAD R10, R3, R22, RZ ;  /* 0x00000016030a7224 */ /* 0x000fce00078e02ff */
.L_x_286:
[----:B------:R-:W-:Y:S05]  /*6e70*/  BSYNC B1 ;  /* 0x0000000000017941 */ /* 0x000fea0003800000 */
.L_x_285:
[----:B0-----:R-:W-:Y:S01]  /*6e80*/  @!P6 IMAD R3, R150, R23, R10 ;  /* 0x000000179603e224 */ /* 0x001fe200078e020a */
[----:B------:R-:W-:Y:S01]  /*6e90*/  ISETP.LT.OR P0, PT, R0, 0xfa, !P0 ;  /* 0x000000fa0000780c */ /* 0x000fe20004701670 */
[----:B------:R-:W-:Y:S03]  /*6ea0*/  BSSY B1, `(.L_x_287) ;  /* 0x0000006000017945 */ /* 0x000fe60003800000 */
[----:B------:R0:W-:Y:S09]  /*6eb0*/  @!P6 STG.E.U8 desc[UR48][R6.64+0xf8], R3 ;  /* 0x0000f8030600e986 */ /* 0x0001f2000c101130 */
[----:B------:R-:W-:Y:S05]  /*6ec0*/  @P0 BRA `(.L_x_288) ;  /* 0x00000000000c0947 */ /* 0x000fea0003800000 */
[----:B------:R-:W0:Y:S02]  /*6ed0*/  LDG.E.U8 R160, desc[UR48][R8.64+0xf9] ;  /* 0x0000f93008a07981 */ /* 0x000e24000c1e1100 */
[----:B0-----:R-:W-:-:S05]  /*6ee0*/  PRMT R3, R160, 0x8880, RZ ;  /* 0x00008880a0037816 */ /* 0x001fca00000000ff */
[----:B------:R-:W-:-:S07]  /*6ef0*/  IMAD R10, R3, R22, RZ ;  /* 0x00000016030a7224 */ /* 0x000fce00078e02ff */
.L_x_288:
[----:B------:R-:W-:Y:S05]  /*6f00*/  BSYNC B1 ;  /* 0x0000000000017941 */ /* 0x000fea0003800000 */
.L_x_287:
[----:B------:R-:W-:Y:S01]  /*6f10*/  IMAD R151, R151, R23, R10 ;  /* 0x0000001797977224 */ /* 0x000fe200078e020a */
[----:B------:R-:W-:Y:S06]  /*6f20*/  @P0 BRA `(.L_x_289) ;  /* 0x0000001800100947 */ /* 0x000fec0003800000 */
[----:B------:R0:W-:Y:S01]  /*6f30*/  STG.E.U8 desc[UR48][R6.64+0xf9], R151 ;  /* 0x0000f99706007986 */ /* 0x0001e2000c101130 */
[----:B------:R-:W-:Y:S05]  /*6f40*/  BRA `(.L_x_289) ;  /* 0x0000001800087947 */ /* 0x000fea0003800000 */
.L_x_32:
[C---:B------:R-:W-:Y:S02]  /*6f50*/  ISETP.GE.AND P1, PT, R163.reuse, 0x1, PT ;  /* 0x00000001a300780c */ /* 0x040fe40003f26270 */
[----:B------:R-:W-:Y:S02]  /*6f60*/  ISETP.GE.AND P0, PT, R163, 0x9, PT ;  /* 0x00000009a300780c */ /* 0x000fe40003f06270 */
[C---:B------:R-:W-:Y:S02]  /*6f70*/  ISETP.LT.OR P3, PT, R0.reuse, 0x1, !P1 ;  /* 0x000000010000780c */ /* 0x040fe40004f61670 */
[C---:B------:R-:W-:Y:S02]  /*6f80*/  ISETP.LT.OR P2, PT, R0.reuse, 0x2, !P1 ;  /* 0x000000020000780c */ /* 0x040fe40004f41670 */
[C---:B------:R-:W-:Y:S02]  /*6f90*/  ISETP.LT.OR P6, PT, R0.reuse, 0x1, !P0 ;  /* 0x000000010000780c */ /* 0x040fe400047c1670 */
[----:B------:R-:W-:-:S02]  /*6fa0*/  ISETP.LT.OR P4, PT, R0, 0x2, !P0 ;  /* 0x000000020000780c */ /* 0x000fc40004781670 */
[----:B------:R-:W-:-:S05]  /*6fb0*/  ISETP.LT.OR P5, PT, R0, 0xa, !P1 ;  /* 0x0000000a0000780c */ /* 0x000fca0004fa1670 */
[-C--:B------:R-:W-:Y:S02]  /*6fc0*/  @!P3 IMAD R3, R24, R23.reuse, RZ ;  /* 0x000000171803b224 */ /* 0x080fe400078e02ff */
[-C--:B------:R-:W-:Y:S02]  /*6fd0*/  @!P2 IMAD R25, R25, R23.reuse, RZ ;  /* 0x000000171919a224 */ /* 0x080fe400078e02ff */
[-C--:B------:R-:W-:Y:S01]  /*6fe0*/  @!P6 IMAD R9, R26, R23.reuse, RZ ;  /* 0x000000171a09e224 */ /* 0x080fe200078e02ff */
[----:B------:R0:W-:Y:S01]  /*6ff0*/  @!P3 STG.E.U8 desc[UR48][R4.64], R3 ;  /* 0x000000030400b986 */ /* 0x0001e2000c101130 */
[C---:B------:R-:W-:Y:S01]  /*7000*/  ISETP.LT.OR P3, PT, R0.reuse, 0x9, !P1 ;  /* 0x000000090000780c */ /* 0x040fe20004f61670 */
[-C--:B------:R-:W-:Y:S02]  /*7010*/  @!P4 IMAD R27, R27, R23.reuse, RZ ;  /* 0x000000171b1bc224 */ /* 0x080fe400078e02ff */
[----:B------:R-:W-:Y:S01]  /*7020*/  @!P5 IMAD R29, R29, R23, RZ ;  /* 0x000000171d1dd224 */ /* 0x000fe200078e02ff */
[----:B------:R-:W-:Y:S01]  /*7030*/  @!P2 STG.E.U8 desc[UR48][R4.64+0x1], R25 ;  /* 0x000001190400a986 */ /* 0x000fe2000c101130 */
[----:B------:R-:W-:-:S03]  /*7040*/  ISETP.LT.OR P2, PT, R0, 0x9, !P0 ;  /* 0x000000090000780c */ /* 0x000fc60004741670 */
[----:B------:R1:W-:Y:S01]  /*7050*/  @!P6 STG.E.U8 desc[UR48][R6.64], R9 ;  /* 0x000000090600e986 */ /* 0x0003e2000c101130 */
[----:B------:R-:W-:-:S03]  /*7060*/  ISETP.LT.OR P6, PT, R0, 0xa, !P0 ;  /* 0x0000000a0000780c */ /* 0x000fc600047c1670 */
[----:B------:R-:W-:Y:S01]  /*7070*/  @!P4 STG.E.U8 desc[UR48][R6.64+0x1], R27 ;  /* 0x0000011b0600c986 */ /* 0x000fe2000c101130 */
[----:B0-----:R-:W-:Y:S01]  /*7080*/  @!P3 IMAD R3, R28, R23, RZ ;  /* 0x000000171c03b224 */ /* 0x001fe200078e02ff */
[C---:B------:R-:W-:Y:S02]  /*7090*/  ISETP.LT.OR P4, PT, R0.reuse, 0x11, !P1 ;  /* 0x000000110000780c */ /* 0x040fe40004f81670 */
[----:B------:R-:W-:Y:S01]  /*70a0*/  @!P5 STG.E.U8 desc[UR48][R4.64+0x9], R29 ;  /* 0x0000091d0400d986 */ /* 0x000fe2000c101130 */
[----:B------:R-:W-:-:S03]  /*70b0*/  ISETP.LT.OR P5, PT, R0, 0x11, !P0 ;  /* 0x000000110000780c */ /* 0x000fc600047a1670 */
[----:B------:R0:W-:Y:S01]  /*70c0*/  @!P3 STG.E.U8 desc[UR48][R4.64+0x8], R3 ;  /* 0x000008030400b986 */ /* 0x0001e2000c101130 */
[----:B------:R-:W-:Y:S01]  /*70d0*/  ISETP.LT.OR P3, PT, R0, 0x12, !P1 ;  /* 0x000000120000780c */ /* 0x000fe20004f61670 */
[-C--:B-1----:R-:W-:Y:S02]  /*70e0*/  @!P2 IMAD R9, R30, R23.reuse, RZ ;  /* 0x000000171e09a224 */ /* 0x082fe400078e02ff */
[----:B------:R-:W-:-:S03]  /*70f0*/  @!P6 IMAD R31, R31, R23, RZ ;  /* 0x000000171f1fe224 */ /* 0x000fc600078e02ff */
[-C--:B------:R-:W-:Y:S01]  /*7100*/  @!P4 IMAD R11, R32, R23.reuse, RZ ;  /* 0x00000017200bc224 */ /* 0x080fe200078e02ff */
[----:B------:R1:W-:Y:S01]  /*7110*/  @!P2 STG.E.U8 desc[UR48][R6.64+0x8], R9 ;  /* 0x000008090600a986 */ /* 0x0003e2000c101130 */
[----:B------:R-:W-:Y:S01]  /*7120*/  ISETP.LT.OR P2, PT, R0, 0x12, !P0 ;  /* 0x000000120000780c */ /* 0x000fe20004741670 */
[-C--:B0-----:R-:W-:Y:S02]  /*7130*/  @!P5 IMAD R3, R34, R23.reuse, RZ ;  /* 0x000000172203d224 */ /* 0x081fe400078e02ff */
[----:B------:R-:W-:Y:S02]  /*7140*/  @!P6 STG.E.U8 desc[UR48][R6.64+0x9], R31 ;  /* 0x0000091f0600e986 */ /* 0x000fe4000c101130 */
[----:B------:R-:W-:Y:S01]  /*7150*/  @!P3 IMAD R33, R33, R23, RZ ;  /* 0x000000172121b224 */ /* 0x000fe200078e02ff */
[C---:B------:R-:W-:Y:S01]  /*7160*/  ISETP.LT.OR P6, PT, R0.reuse, 0x19, !P1 ;  /* 0x000000190000780c */ /* 0x040fe20004fc1670 */
[----:B------:R-:W-:Y:S01]  /*7170*/  @!P4 STG.E.U8 desc[UR48][R4.64+0x10], R11 ;  /* 0x0000100b0400c986 */ /* 0x000fe2000c101130 */
[----:B------:R-:W-:-:S03]  /*7180*/  ISETP.LT.OR P4, PT, R0, 0x1a, !P1 ;  /* 0x0000001a0000780c */ /* 0x000fc60004f81670 */
[----:B------:R-:W-:Y:S01]  /*7190*/  @!P3 STG.E.U8 desc[UR48][R4.64+0x11], R33 ;  /* 0x000011210400b986 */ /* 0x000fe2000c101130 */
[C---:B------:R-:W-:Y:S01]  /*71a0*/  ISETP.LT.OR P3, PT, R0.reuse, 0x19, !P0 ;  /* 0x000000190000780c */ /* 0x040fe20004761670 */
[----:B------:R-:W-:Y:S02]  /*71b0*/  @!P2 IMAD R35, R35, R23, RZ ;  /* 0x000000172323a224 */ /* 0x000fe400078e02ff */
[----:B------:R0:W-:Y:S01]  /*71c0*/  @!P5 STG.E.U8 desc[UR48][R6.64+0x10], R3 ;  /* 0x000010030600d986 */ /* 0x0001e2000c101130 */
[----:B------:R-:W-:-:S03]  /*71d0*/  ISETP.LT.OR P5, PT, R0, 0x1a, !P0 ;  /* 0x0000001a0000780c */ /* 0x000fc600047a1670 */
[-C--:B-1----:R-:W-:Y:S01]  /*71e0*/  @!P6 IMAD R9, R36, R23.reuse, RZ ;  /* 0x000000172409e224 */ /* 0x082fe200078e02ff */
[----:B------:R-:W-:Y:S01]  /*71f0*/  @!P2 STG.E.U8 desc[UR48][R6.64+0x11], R35 ;  /* 0x000011230600a986 */ /* 0x000fe2000c101130 */
[C---:B------:R-:W-:Y:S01]  /*7200*/  ISETP.LT.OR P2, PT, R0.reuse, 0x21, !P1 ;  /* 0x000000210000780c */ /* 0x040fe20004f41670 */
[-C--:B------:R-:W-:Y:S02]  /*7210*/  @!P4 IMAD R37, R37, R23.reuse, RZ ;  /* 0x000000172525c224 */ /* 0x080fe400078e02ff */
[----:B------:R1:W-:Y:S01]  /*7220*/  @!P6 STG.E.U8 desc[UR48][R4.64+0x18], R9 ;  /* 0x000018090400e986 */ /* 0x0003e2000c101130 */
[----:B------:R-:W-:Y:S01]  /*7230*/  ISETP.LT.OR P6, PT, R0, 0x22, !P1 ;  /* 0x000000220000780c */ /* 0x000fe20004fc1670 */
[-C--:B0-----:R-:W-:Y:S02]  /*7240*/  @!P3 IMAD R3, R38, R23.reuse, RZ ;  /* 0x000000172603b224 */ /* 0x081fe400078e02ff */
[----:B------:R-:W-:Y:S01]  /*7250*/  @!P4 STG.E.U8 desc[UR48][R4.64+0x19], R37 ;  /* 0x000019250400c986 */ /* 0x000fe2000c101130 */
[----:B------:R-:W-:Y:S01]  /*7260*/  @!P5 IMAD R39, R39, R23, RZ ;  /* 0x000000172727d224 */ /* 0x000fe200078e02ff */
[----:B------:R-:W-:-:S02]  /*7270*/  ISETP.LT.OR P4, PT, R0, 0x21, !P0 ;  /* 0x000000210000780c */ /* 0x000fc40004781670 */
[----:B------:R0:W-:Y:S01]  /*7280*/  @!P3 STG.E.U8 desc[UR48][R6.64+0x18], R3 ;  /* 0x000018030600b986 */ /* 0x0001e2000c101130 */
[----:B------:R-:W-:Y:S01]  /*7290*/  ISETP.LT.OR P3, PT, R0, 0x22, !P0 ;  /* 0x000000220000780c */ /* 0x000fe20004761670 */
[-C--:B-1----:R-:W-:Y:S02]  /*72a0*/  @!P2 IMAD R9, R40, R23.reuse, RZ ;  /* 0x000000172809a224 */ /* 0x082fe400078e02ff */
[----:B------:R-:W-:Y:S01]  /*72b0*/  @!P5 STG.E.U8 desc[UR48][R6.64+0x19], R39 ;  /* 0x000019270600d986 */ /* 0x000fe2000c101130 */
[C---:B------:R-:W-:Y:S01]  /*72c0*/  ISETP.LT.OR P5, PT, R0.reuse, 0x29, !P1 ;  /* 0x000000290000780c */ /* 0x040fe20004fa1670 */
[-C--:B------:R-:W-:Y:S02]  /*72d0*/  @!P6 IMAD R41, R41, R23.reuse, RZ ;  /* 0x000000172929e224 */ /* 0x080fe400078e02ff */
[----:B------:R1:W-:Y:S01]  /*72e0*/  @!P2 STG.E.U8 desc[UR48][R4.64+0x20], R9 ;  /* 0x000020090400a986 */ /* 0x0003e2000c101130 */
[----:B------:R-:W-:Y:S02]  /*72f0*/  ISETP.LT.OR P2, PT, R0, 0x2a, !P1 ;  /* 0x0000002a0000780c */ /* 0x000fe40004f41670 */
[-C--:B------:R-:W-:Y:S01]  /*7300*/  @!P4 IMAD R11, R42, R23.reuse, RZ ;  /* 0x000000172a0bc224 */ /* 0x080fe200078e02ff */
[----:B------:R-:W-:Y:S01]  /*7310*/  @!P6 STG.E.U8 desc[UR48][R4.64+0x21], R41 ;  /* 0x000021290400e986 */ /* 0x000fe2000c101130 */
[----:B------:R-:W-:Y:S01]  /*7320*/  ISETP.LT.OR P6, PT, R0, 0x29, !P0 ;  /* 0x000000290000780c */ /* 0x000fe200047c1670 */
[----:B------:R-:W-:-:S02]  /*7330*/  @!P3 IMAD R43, R43, R23, RZ ;  /* 0x000000172b2bb224 */ /* 0x000fc400078e02ff */
[----:B------:R-:W-:Y:S01]  /*7340*/  @!P4 STG.E.U8 desc[UR48][R6.64+0x20], R11 ;  /* 0x0000200b0600c986 */ /* 0x000fe2000c101130 */
[----:B------:R-:W-:Y:S01]  /*7350*/  ISETP.LT.OR P4, PT, R0, 0x2a, !P0 ;  /* 0x0000002a0000780c */ /* 0x000fe20004781670 */
[-C--:B0-----:R-:W-:Y:S02]  /*7360*/  @!P5 IMAD R3, R44, R23.reuse, RZ ;  /* 0x000000172c03d224 */ /* 0x081fe400078e02ff */
[----:B------:R-:W-:Y:S01]  /*7370*/  @!P3 STG.E.U8 desc[UR48][R6.64+0x21], R43 ;  /* 0x0000212b0600b986 */ /* 0x000fe2000c101130 */
[C---:B------:R-:W-:Y:S01]  /*7380*/  ISETP.LT.OR P3, PT, R0.reuse, 0x31, !P1 ;  /* 0x000000310000780c */ /* 0x040fe20004f61670 */
[-C--:B------:R-:W-:Y:S02]  /*7390*/  @!P2 IMAD R45, R45, R23.reuse, RZ ;  /* 0x000000172d2da224 */ /* 0x080fe400078e02ff */
[----:B------:R0:W-:Y:S01]  /*73a0*/  @!P5 STG.E.U8 desc[UR48][R4.64+0x28], R3 ;  /* 0x000028030400d986 */ /* 0x0001e2000c101130 */
[----:B------:R-:W-:Y:S01]  /*73b0*/  ISETP.LT.OR P5, PT, R0, 0x32, !P1 ;  /* 0x000000320000780c */ /* 0x000fe20004fa1670 */
[----:B-1----:R-:W-:-:S02]  /*73c0*/  @!P6 IMAD R9, R46, R23, RZ ;  /* 0x000000172e09e224 */ /* 0x002fc400078e02ff */
[----:B------:R-:W-:Y:S01]  /*73d0*/  @!P2 STG.E.U8 desc[UR48][R4.64+0x29], R45 ;  /* 0x0000292d0400a986 */ /* 0x000fe2000c101130 */
[C---:B------:R-:W-:Y:S01]  /*73e0*/  ISETP.LT.OR P2, PT, R0.reuse, 0x31, !P0 ;  /* 0x000000310000780c */ /* 0x040fe20004741670 */
[-C--:B------:R-:W-:Y:S02]  /*73f0*/  @!P4 IMAD R47, R47, R23.reuse, RZ ;  /* 0x000000172f2fc224 */ /* 0x080fe400078e02ff */
[----:B------:R1:W-:Y:S01]  /*7400*/  @!P6 STG.E.U8 desc[UR48][R6.64+0x28], R9 ;  /* 0x000028090600e986 */ /* 0x0003e2000c101130 */
[----:B------:R-:W-:Y:S01]  /*7410*/  ISETP.LT.OR P6, PT, R0, 0x32, !P0 ;  /* 0x000000320000780c */ /* 0x000fe200047c1670 */
[-C--:B0-----:R-:W-:Y:S02]  /*7420*/  @!P3 IMAD R3, R48, R23.reuse, RZ ;  /* 0x000000173003b224 */ /* 0x081fe400078e02ff */
[----:B------:R-:W-:Y:S02]  /*7430*/  @!P4 STG.E.U8 desc[UR48][R6.64+0x29], R47 ;  /* 0x0000292f0600c986 */ /* 0x000fe4000c101130 */
[-C--:B------:R-:W-:Y:S01]  /*7440*/  @!P5 IMAD R49, R49, R23.reuse, RZ ;  /* 0x000000173131d224 */ /* 0x080fe200078e02ff */
[C---:B------:R-:W-:Y:S01]  /*7450*/  ISETP.LT.OR P4, PT, R0.reuse, 0x39, !P1 ;  /* 0x000000390000780c */ /* 0x040fe20004f81670 */
[----:B------:R0:W-:Y:S01]  /*7460*/  @!P3 STG.E.U8 desc[UR48][R4.64+0x30], R3 ;  /* 0x000030030400b986 */ /* 0x0001e2000c101130 */
[----:B------:R-:W-:Y:S01]  /*7470*/  ISETP.LT.OR P3, PT, R0, 0x3a, !P1 ;  /* 0x0000003a0000780c */ /* 0x000fe20004f61670 */
[----:B-1----:R-:W-:-:S02]  /*7480*/  @!P2 IMAD R9, R50, R23, RZ ;  /* 0x000000173209a224 */ /* 0x002fc400078e02ff */
[----:B------:R-:W-:Y:S01]  /*7490*/  @!P5 STG.E.U8 desc[UR48][R4.64+0x31], R49 ;  /* 0x000031310400d986 */ /* 0x000fe2000c101130 */
[C---:B------:R-:W-:Y:S01]  /*74a0*/  ISETP.LT.OR P5, PT, R0.reuse, 0x39, !P0 ;  /* 0x000000390000780c */ /* 0x040fe200047a1670 */
[----:B------:R-:W-:Y:S02]  /*74b0*/  @!P6 IMAD R51, R51, R23, RZ ;  /* 0x000000173333e224 */ /* 0x000fe400078e02ff */
[----:B------:R1:W-:Y:S01]  /*74c0*/  @!P2 STG.E.U8 desc[UR48][R6.64+0x30], R9 ;  /* 0x000030090600a986 */ /* 0x0003e2000c101130 */
[----:B------:R-:W-:-:S03]  /*74d0*/  ISETP.LT.OR P2, PT, R0, 0x3a, !P0 ;  /* 0x0000003a0000780c */ /* 0x000fc60004741670 */
[-C--:B------:R-:W-:Y:S01]  /*74e0*/  @!P4 IMAD R11, R52, R23.reuse, RZ ;  /* 0x00000017340bc224 */ /* 0x080fe200078e02ff */
[----:B------:R-:W-:Y:S01]  /*74f0*/  @!P6 STG.E.U8 desc[UR48][R6.64+0x31], R51 ;  /* 0x000031330600e986 */ /* 0x000fe2000c101130 */
[C---:B------:R-:W-:Y:S01]  /*7500*/  ISETP.LT.OR P6, PT, R0.reuse, 0x41, !P1 ;  /* 0x000000410000780c */ /* 0x040fe20004fc1670 */
[-C--:B------:R-:W-:Y:S02]  /*7510*/  @!P3 IMAD R53, R53, R23.reuse, RZ ;  /* 0x000000173535b224 */ /* 0x080fe400078e02ff */
[----:B------:R-:W-:Y:S01]  /*7520*/  @!P4 STG.E.U8 desc[UR48][R4.64+0x38], R11 ;  /* 0x0000380b0400c986 */ /* 0x000fe2000c101130 */
[----:B------:R-:W-:Y:S01]  /*7530*/  ISETP.LT.OR P4, PT, R0, 0x42, !P1 ;  /* 0x000000420000780c */ /* 0x000fe20004f81670 */
[-C--:B0-----:R-:W-:Y:S02]  /*7540*/  @!P5 IMAD R3, R54, R23.reuse, RZ ;  /* 0x000000173603d224 */ /* 0x081fe400078e02ff */
[----:B------:R-:W-:Y:S01]  /*7550*/  @!P3 STG.E.U8 desc[UR48][R4.64+0x39], R53 ;  /* 0x000039350400b986 */ /* 0x000fe2000c101130 */
[----:B------:R-:W-:Y:S01]  /*7560*/  ISETP.LT.OR P3, PT, R0, 0x41, !P0 ;  /* 0x000000410000780c */ /* 0x000fe20004761670 */
[----:B------:R-:W-:-:S02]  /*7570*/  @!P2 IMAD R55, R55, R23, RZ ;  /* 0x000000173737a224 */ /* 0x000fc400078e02ff */
[----:B------:R0:W-:Y:S01]  /*7580*/  @!P5 STG.E.U8 desc[UR48][R6.64+0x38], R3 ;  /* 0x000038030600d986 */ /* 0x0001e2000c101130 */
[----:B------:R-:W-:Y:S01]  /*7590*/  ISETP.LT.OR P5, PT, R0, 0x42, !P0 ;  /* 0x000000420000780c */ /* 0x000fe200047a1670 */
[-C--:B-1----:R-:W-:Y:S02]  /*75a0*/  @!P6 IMAD R9, R56, R23.reuse, RZ ;  /* 0x000000173809e224 */ /* 0x082fe400078e02ff */
[----:B------:R-:W-:Y:S01]  /*75b0*/  @!P2 STG.E.U8 desc[UR48][R6.64+0x39], R55 ;  /* 0x000039370600a986 */ /* 0x000fe2000c101130 */
[C---:B------:R-:W-:Y:S01]  /*75c0*/  ISETP.LT.OR P2, PT, R0.reuse, 0x49, !P1 ;  /* 0x000000490000780c */ /* 0x040fe20004f41670 */
[-C--:B------:R-:W-:Y:S02]  /*75d0*/  @!P4 IMAD R57, R57, R23.reuse, RZ ;  /* 0x000000173939c224 */ /* 0x080fe400078e02ff */
[----:B------:R1:W-:Y:S01]  /*75e0*/  @!P6 STG.E.U8 desc[UR48][R4.64+0x40], R9 ;  /* 0x000040090400e986 */ /* 0x0003e2000c101130 */
[----:B------:R-:W-:Y:S01]  /*75f0*/  ISETP.LT.OR P6, PT, R0, 0x4a, !P1 ;  /* 0x0000004a0000780c */ /* 0x000fe20004fc1670 */
[----:B0-----:R-:W-:-:S02]  /*7600*/  @!P3 IMAD R3, R58, R23, RZ ;  /* 0x000000173a03b224 */ /* 0x001fc400078e02ff */
[----:B------:R-:W-:Y:S02]  /*7610*/  @!P4 STG.E.U8 desc[UR48][R4.64+0x41], R57 ;  /* 0x000041390400c986 */ /* 0x000fe4000c101130 */
[-C--:B------:R-:W-:Y:S01]  /*7620*/  @!P5 IMAD R59, R59, R23.reuse, RZ ;  /* 0x000000173b3bd224 */ /* 0x080fe200078e02ff */
[C---:B------:R-:W-:Y:S01]  /*7630*/  ISETP.LT.OR P4, PT, R0.reuse, 0x49, !P0 ;  /* 0x000000490000780c */ /* 0x040fe20004781670 */
[----:B------:R0:W-:Y:S01]  /*7640*/  @!P3 STG.E.U8 desc[UR48][R6.64+0x40], R3 ;  /* 0x000040030600b986 */ /* 0x0001e2000c101130 */
[----:B------:R-:W-:Y:S01]  /*7650*/  ISETP.LT.OR P3, PT, R0, 0x4a, !P0 ;  /* 0x0000004a0000780c */ /* 0x000fe20004761670 */
[-C--:B-1----:R-:W-:Y:S02]  /*7660*/  @!P2 IMAD R9, R60, R23.reuse, RZ ;  /* 0x000000173c09a224 */ /* 0x082fe400078e02ff */
[----:B------:R-:W-:Y:S01]  /*7670*/  @!P5 STG.E.U8 desc[UR48][R6.64+0x41], R59 ;  /* 0x0000413b0600d986 */ /* 0x000fe2000c101130 */
[----:B------:R-:W-:Y:S01]  /*7680*/  ISETP.LT.OR P5, PT, R0, 0x51, !P1 ;  /* 0x000000510000780c */ /* 0x000fe20004fa1670 */
[----:B------:R-:W-:-:S02]  /*7690*/  @!P6 IMAD R61, R61, R23, RZ ;  /* 0x000000173d3de224 */ /* 0x000fc400078e02ff */
        /* <DEDUP_REMOVED lines=163> */
[C---:B------:R-:W-:Y:S01]  /*80d0*/  ISETP.LT.OR P5, PT, R0.reuse, 0xba, !P0 ;  /* 0x000000ba0000780c */ /* 0x040fe200047a1670 */
[-C--:B------:R-:W-:Y:S02]  /*80e0*/  @!P6 IMAD R117, R117, R23.reuse, RZ ;  /* 0x000000177575e224 */ /* 0x080fe400078e02ff */
[----:B------:R-:W-:Y:S01]  /*80f0*/  @!P2 STG.E.U8 desc[UR48][R6.64+0xb1], R115 ;  /* 0x0000b1730600a986 */ /* 0x000fe2000c101130 */
[----:B------:R-:W-:Y:S01]  /*8100*/  ISETP.LT.OR P2, PT, R0, 0xc1, !P1 ;  /* 0x000000c10000780c */ /* 0x000fe20004f41670 */
[-C--:B-1----:R-:W-:Y:S02]  /*8110*/  @!P4 IMAD R9, R116, R23.reuse, RZ ;  /* 0x000000177409c224 */ /* 0x082fe400078e02ff */
[----:B------:R-:W-:Y:S01]  /*8120*/  @!P6 STG.E.U8 desc[UR48][R4.64+0xb9], R117 ;  /* 0x0000b9750400e986 */ /* 0x000fe2000c101130 */
[----:B------:R-:W-:Y:S01]  /*8130*/  ISETP.LT.OR P6, PT, R0, 0xc1, !P0 ;  /* 0x000000c10000780c */ /* 0x000fe200047c1670 */
[----:B0-----:R-:W-:-:S02]  /*8140*/  @!P3 IMAD R3, R118, R23, RZ ;  /* 0x000000177603b224 */ /* 0x001fc400078e02ff */
[----:B------:R0:W-:Y:S02]  /*8150*/  @!P4 STG.E.U8 desc[UR48][R4.64+0xb8], R9 ;  /* 0x0000b8090400c986 */ /* 0x0001e4000c101130 */
[-C--:B------:R-:W-:Y:S01]  /*8160*/  @!P5 IMAD R119, R119, R23.reuse, RZ ;  /* 0x000000177777d224 */ /* 0x080fe200078e02ff */
[C---:B------:R-:W-:Y:S01]  /*8170*/  ISETP.LT.OR P4, PT, R0.reuse, 0xc2, !P1 ;  /* 0x000000c20000780c */ /* 0x040fe20004f81670 */
[----:B------:R1:W-:Y:S01]  /*8180*/  @!P3 STG.E.U8 desc[UR48][R6.64+0xb8], R3 ;  /* 0x0000b8030600b986 */ /* 0x0003e2000c101130 */
[----:B------:R-:W-:Y:S01]  /*8190*/  ISETP.LT.OR P3, PT, R0, 0xc9, !P1 ;  /* 0x000000c90000780c */ /* 0x000fe20004f61670 */
[-C--:B------:R-:W-:Y:S02]  /*81a0*/  @!P2 IMAD R11, R120, R23.reuse, RZ ;  /* 0x00000017780ba224 */ /* 0x080fe400078e02ff */
[----:B------:R-:W-:Y:S01]  /*81b0*/  @!P5 STG.E.U8 desc[UR48][R6.64+0xb9], R119 ;  /* 0x0000b9770600d986 */ /* 0x000fe2000c101130 */
[----:B------:R-:W-:Y:S01]  /*81c0*/  ISETP.LT.OR P5, PT, R0, 0xc2, !P0 ;  /* 0x000000c20000780c */ /* 0x000fe200047a1670 */
[----:B0-----:R-:W-:-:S02]  /*81d0*/  @!P6 IMAD R9, R122, R23, RZ ;  /* 0x000000177a09e224 */ /* 0x001fc400078e02ff */
[----:B------:R0:W-:Y:S01]  /*81e0*/  @!P2 STG.E.U8 desc[UR48][R4.64+0xc0], R11 ;  /* 0x0000c00b0400a986 */ /* 0x0001e2000c101130 */
[----:B------:R-:W-:-:S03]  /*81f0*/  ISETP.LT.OR P2, PT, R0, 0xca, !P1 ;  /* 0x000000ca0000780c */ /* 0x000fc60004f41670 */
[-C--:B------:R-:W-:Y:S02]  /*8200*/  @!P4 IMAD R121, R121, R23.reuse, RZ ;  /* 0x000000177979c224 */ /* 0x080fe400078e02ff */
[----:B-1----:R-:W-:-:S03]  /*8210*/  @!P3 IMAD R3, R124, R23, RZ ;  /* 0x000000177c03b224 */ /* 0x002fc600078e02ff */
[----:B------:R-:W-:Y:S01]  /*8220*/  @!P4 STG.E.U8 desc[UR48][R4.64+0xc1], R121 ;  /* 0x0000c1790400c986 */ /* 0x000fe2000c101130 */
[C---:B------:R-:W-:Y:S01]  /*8230*/  ISETP.LT.OR P4, PT, R0.reuse, 0xc9, !P0 ;  /* 0x000000c90000780c */ /* 0x040fe20004781670 */
[-C--:B------:R-:W-:Y:S02]  /*8240*/  @!P5 IMAD R123, R123, R23.reuse, RZ ;  /* 0x000000177b7bd224 */ /* 0x080fe400078e02ff */
[----:B------:R1:W-:Y:S01]  /*8250*/  @!P6 STG.E.U8 desc[UR48][R6.64+0xc0], R9 ;  /* 0x0000c0090600e986 */ /* 0x0003e2000c101130 */
[C---:B------:R-:W-:Y:S01]  /*8260*/  ISETP.LT.OR P6, PT, R0.reuse, 0xca, !P0 ;  /* 0x000000ca0000780c */ /* 0x040fe200047c1670 */
[----:B------:R-:W-:Y:S02]  /*8270*/  @!P2 IMAD R125, R125, R23, RZ ;  /* 0x000000177d7da224 */ /* 0x000fe400078e02ff */
[----:B------:R-:W-:Y:S01]  /*8280*/  @!P5 STG.E.U8 desc[UR48][R6.64+0xc1], R123 ;  /* 0x0000c17b0600d986 */ /* 0x000fe2000c101130 */
[----:B------:R-:W-:-:S03]  /*8290*/  ISETP.LT.OR P5, PT, R0, 0xd1, !P1 ;  /* 0x000000d10000780c */ /* 0x000fc60004fa1670 */
[----:B------:R2:W-:Y:S01]  /*82a0*/  @!P3 STG.E.U8 desc[UR48][R4.64+0xc8], R3 ;  /* 0x0000c8030400b986 */ /* 0x0005e2000c101130 */
        /* <DEDUP_REMOVED lines=13> */
[-C--:B--2---:R-:W-:Y:S02]  /*8380*/  @!P2 IMAD R3, R130, R23.reuse, RZ ;  /* 0x000000178203a224 */ /* 0x084fe400078e02ff */
[----:B------:R-:W-:Y:S01]  /*8390*/  @!P3 STG.E.U8 desc[UR48][R4.64+0xd1], R129 ;  /* 0x0000d1810400b986 */ /* 0x000fe2000c101130 */
[----:B------:R-:W-:Y:S01]  /*83a0*/  ISETP.LT.OR P3, PT, R0, 0xd9, !P0 ;  /* 0x000000d90000780c */ /* 0x000fe20004761670 */
[----:B------:R-:W-:-:S02]  /*83b0*/  @!P4 IMAD R131, R131, R23, RZ ;  /* 0x000000178383c224 */ /* 0x000fc400078e02ff */
        /* <DEDUP_REMOVED lines=12> */
[----:B------:R-:W-:Y:S01]  /*8480*/  @!P3 STG.E.U8 desc[UR48][R6.64+0xd8], R9 ;  /* 0x0000d8090600b986 */ /* 0x000fe2000c101130 */
        /* <DEDUP_REMOVED lines=10> */
[----:B------:R-:W-:Y:S02]  /*8530*/  @!P3 IMAD R139, R139, R23, RZ ;  /* 0x000000178b8bb224 */ /* 0x000fe400078e02ff */
[----:B------:R0:W-:Y:S01]  /*8540*/  @!P5 STG.E.U8 desc[UR48][R6.64+0xe0], R11 ;  /* 0x0000e00b0600d986 */ /* 0x0001e2000c101130 */
[----:B------:R-:W-:-:S03]  /*8550*/  ISETP.LT.OR P5, PT, R0, 0xe9, !P0 ;  /* 0x000000e90000780c */ /* 0x000fc600047a1670 */
[----:B------:R-:W-:Y:S01]  /*8560*/  @!P3 STG.E.U8 desc[UR48][R6.64+0xe1], R139 ;  /* 0x0000e18b0600b986 */ /* 0x000fe2000c101130 */
[----:B------:R-:W-:Y:S01]  /*8570*/  ISETP.LT.OR P3, PT, R0, 0xf1, !P1 ;  /* 0x000000f10000780c */ /* 0x000fe20004f61670 */
[-C--:B-1----:R-:W-:Y:S02]  /*8580*/  @!P2 IMAD R3, R140, R23.reuse, RZ ;  /* 0x000000178c03a224 */ /* 0x082fe400078e02ff */
[-C--:B------:R-:W-:Y:S02]  /*8590*/  @!P4 IMAD R141, R141, R23.reuse, RZ ;  /* 0x000000178d8dc224 */ /* 0x080fe400078e02ff */
[-C--:B------:R-:W-:Y:S01]  /*85a0*/  @!P6 IMAD R143, R143, R23.reuse, RZ ;  /* 0x000000178f8fe224 */ /* 0x080fe200078e02ff */
[----:B------:R1:W-:Y:S01]  /*85b0*/  @!P2 STG.E.U8 desc[UR48][R4.64+0xe8], R3 ;  /* 0x0000e8030400a986 */ /* 0x0003e2000c101130 */
[----:B------:R-:W-:Y:S02]  /*85c0*/  ISETP.LT.OR P2, PT, R0, 0xf2, !P1 ;  /* 0x000000f20000780c */ /* 0x000fe40004f41670 */
[----:B------:R-:W-:Y:S01]  /*85d0*/  @!P5 IMAD R9, R142, R23, RZ ;  /* 0x000000178e09d224 */ /* 0x000fe200078e02ff */
[----:B------:R-:W-:Y:S01]  /*85e0*/  @!P4 STG.E.U8 desc[UR48][R4.64+0xe9], R141 ;  /* 0x0000e98d0400c986 */ /* 0x000fe2000c101130 */
[----:B------:R-:W-:-:S02]  /*85f0*/  ISETP.LT.OR P4, PT, R0, 0xf2, !P0 ;  /* 0x000000f20000780c */ /* 0x000fc40004781670 */
[----:B0-----:R-:W-:Y:S01]  /*8600*/  @!P3 IMAD R11, R144, R23, RZ ;  /* 0x00000017900bb224 */ /* 0x001fe200078e02ff */
[----:B------:R-:W-:Y:S01]  /*8610*/  @!P5 STG.E.U8 desc[UR48][R6.64+0xe8], R9 ;  /* 0x0000e8090600d986 */ /* 0x000fe2000c101130 */
[----:B------:R-:W-:-:S03]  /*8620*/  ISETP.LT.OR P5, PT, R0, 0xf1, !P0 ;  /* 0x000000f10000780c */ /* 0x000fc600047a1670 */
[----:B------:R-:W-:Y:S01]  /*8630*/  @!P6 STG.E.U8 desc[UR48][R6.64+0xe9], R143 ;  /* 0x0000e98f0600e986 */ /* 0x000fe2000c101130 */
[C---:B------:R-:W-:Y:S01]  /*8640*/  ISETP.LT.OR P6, PT, R0.reuse, 0xf9, !P0 ;  /* 0x000000f90000780c */ /* 0x040fe200047c1670 */
[-C--:B------:R-:W-:Y:S01]  /*8650*/  @!P2 IMAD R145, R145, R23.reuse, RZ ;  /* 0x000000179191a224 */ /* 0x080fe200078e02ff */
[C---:B------:R-:W-:Y:S01]  /*8660*/  ISETP.LT.OR P0, PT, R0.reuse, 0xfa, !P0 ;  /* 0x000000fa0000780c */ /* 0x040fe20004701670 */
[----:B------:R0:W-:Y:S01]  /*8670*/  @!P3 STG.E.U8 desc[UR48][R4.64+0xf0], R11 ;  /* 0x0000f00b0400b986 */ /* 0x0001e2000c101130 */
[C---:B------:R-:W-:Y:S01]  /*8680*/  ISETP.LT.OR P3, PT, R0.reuse, 0xf9, !P1 ;  /* 0x000000f90000780c */ /* 0x040fe20004f61670 */
[-C--:B------:R-:W-:Y:S01]  /*8690*/  @!P4 IMAD R147, R147, R23.reuse, RZ ;  /* 0x000000179393c224 */ /* 0x080fe200078e02ff */
[----:B------:R-:W-:Y:S01]  /*86a0*/  ISETP.LT.OR P1, PT, R0, 0xfa, !P1 ;  /* 0x000000fa0000780c */ /* 0x000fe20004f21670 */
[----:B------:R2:W-:Y:S02]  /*86b0*/  @!P2 STG.E.U8 desc[UR48][R4.64+0xf1], R145 ;  /* 0x0000f1910400a986 */ /* 0x0005e4000c101130 */
[----:B-1----:R-:W-:-:S02]  /*86c0*/  @!P5 IMAD R3, R146, R23, RZ ;  /* 0x000000179203d224 */ /* 0x002fc400078e02ff */
[----:B------:R2:W-:Y:S02]  /*86d0*/  @!P4 STG.E.U8 desc[UR48][R6.64+0xf1], R147 ;  /* 0x0000f1930600c986 */ /* 0x0005e4000c101130 */
[-C--:B0-----:R-:W-:Y:S02]  /*86e0*/  @!P6 IMAD R11, R150, R23.reuse, RZ ;  /* 0x00000017960be224 */ /* 0x081fe400078e02ff */
[----:B------:R2:W-:Y:S02]  /*86f0*/  @!P5 STG.E.U8 desc[UR48][R6.64+0xf0], R3 ;  /* 0x0000f0030600d986 */ /* 0x0005e4000c101130 */
[-C--:B------:R-:W-:Y:S02]  /*8700*/  @!P3 IMAD R9, R148, R23.reuse, RZ ;  /* 0x000000179409b224 */ /* 0x080fe400078e02ff */
[-C--:B------:R-:W-:Y:S02]  /*8710*/  @!P1 IMAD R149, R149, R23.reuse, RZ ;  /* 0x0000001795959224 */ /* 0x080fe400078e02ff */
[----:B------:R-:W-:Y:S01]  /*8720*/  @!P0 IMAD R151, R151, R23, RZ ;  /* 0x0000001797978224 */ /* 0x000fe200078e02ff */
[----:B------:R2:W-:Y:S04]  /*8730*/  @!P3 STG.E.U8 desc[UR48][R4.64+0xf8], R9 ;  /* 0x0000f8090400b986 */ /* 0x0005e8000c101130 */
[----:B------:R2:W-:Y:S04]  /*8740*/  @!P1 STG.E.U8 desc[UR48][R4.64+0xf9], R149 ;  /* 0x0000f99504009986 */ /* 0x0005e8000c101130 */
[----:B------:R2:W-:Y:S04]  /*8750*/  @!P6 STG.E.U8 desc[UR48][R6.64+0xf8], R11 ;  /* 0x0000f80b0600e986 */ /* 0x0005e8000c101130 */
[----:B------:R2:W-:Y:S02]  /*8760*/  @!P0 STG.E.U8 desc[UR48][R6.64+0xf9], R151 ;  /* 0x0000f99706008986 */ /* 0x0005e4000c101130 */
.L_x_289:
[----:B------:R-:W-:Y:S05]  /*8770*/  BSYNC B0 ;  /* 0x0000000000007941 */ /* 0x000fea0003800000 */
.L_x_31:
[----:B------:R-:W-:Y:S01]  /*8780*/  IMAD.U32 R2, RZ, RZ, UR38 ;  /* 0x00000026ff027e24 */ /* 0x000fe2000f8e00ff */
[----:B------:R-:W-:Y:S01]  /*8790*/  ULDC.64 UR4, c[0x0][0x650] ;  /* 0x0001940000047ab9 */ /* 0x000fe20000000a00 */
[----:B------:R-:W-:Y:S01]  /*87a0*/  IMAD.U32 R0, RZ, RZ, UR40 ;  /* 0x00000028ff007e24 */ /* 0x000fe2000f8e00ff */
[----:B------:R1:W-:Y:S01]  /*87b0*/  SYNCS.ARRIVE.TRANS64.A1T0 RZ, [R158+UR45], RZ ;  /* 0x000000ff9eff79a7 */ /* 0x0003e2000810002d */
[----:B0-2---:R-:W-:Y:S01]  /*87c0*/  IMAD.U32 R3, RZ, RZ, UR39 ;  /* 0x00000027ff037e24 */ /* 0x005fe2000f8e00ff */
[C---:B------:R-:W-:Y:S01]  /*87d0*/  LEA R16, P0, R2.reuse, R16, 0x1 ;  /* 0x0000001002107211 */ /* 0x040fe200078008ff */
[----:B------:R-:W-:Y:S02]  /*87e0*/  IMAD.MOV.U32 R19, RZ, RZ, -0x1 ;  /* 0xffffffffff137424 */ /* 0x000fe400078e00ff */
[----:B------:R-:W-:Y:S01]  /*87f0*/  IMAD.MOV.U32 R18, RZ, RZ, -0x1 ;  /* 0xffffffffff127424 */ /* 0x000fe200078e00ff */
[----:B------:R-:W-:Y:S01]  /*8800*/  LEA.HI.X R17, R2, R17, R0, 0x1, P0 ;  /* 0x0000001102117211 */ /* 0x000fe200000f0c00 */
[----:B------:R-:W-:Y:S01]  /*8810*/  IMAD.MOV.U32 R2, RZ, RZ, -0x1 ;  /* 0xffffffffff027424 */ /* 0x000fe200078e00ff */
[----:B------:R-:W-:-:S02]  /*8820*/  ISETP.GE.U32.AND P0, PT, R16, UR4, PT ;  /* 0x0000000410007c0c */ /* 0x000fc4000bf06070 */
[----:B------:R-:W-:Y:S02]  /*8830*/  PRMT R0, RZ, 0x7610, R0 ;  /* 0x00007610ff007816 */ /* 0x000fe40000000000 */
[----:B------:R-:W-:-:S13]  /*8840*/  ISETP.GE.U32.AND.EX P0, PT, R17, UR5, PT, P0 ;  /* 0x0000000511007c0c */ /* 0x000fda000bf06100 */
[----:B-1----:R-:W-:Y:S05]  /*8850*/  @P0 BRA `(.L_x_290) ;  /* 0x00000004008c0947 */ /* 0x002fea0003800000 */
[----:B------:R-:W0:Y:S01]  /*8860*/  S2UR UR7, SR_CTAID.X ;  /* 0x00000000000779c3 */ /* 0x000e220000002500 */
[----:B------:R-:W-:Y:S01]  /*8870*/  ULDC.64 UR4, c[0x0][0x628] ;  /* 0x00018a0000047ab9 */ /* 0x000fe20000000a00 */
[----:B------:R-:W-:Y:S01]  /*8880*/  ULDC UR6, c[0x0][0x150] ;  /* 0x0000540000067ab9 */ /* 0x000fe20000000800 */
[----:B------:R-:W-:Y:S01]  /*8890*/  ISETP.NE.U32.AND P0, PT, RZ, UR4, PT ;  /* 0x00000004ff007c0c */ /* 0x000fe2000bf05070 */
[----:B------:R-:W-:Y:S01]  /*88a0*/  ULDC UR15, c[0x0][0x630] ;  /* 0x00018c00000f7ab9 */ /* 0x000fe20000000800 */
[C---:B------:R-:W-:Y:S01]  /*88b0*/  R2UR UR16, R16.reuse ;  /* 0x00000000101072ca */ /* 0x040fe200000e0000 */
[----:B------:R-:W-:Y:S01]  /*88c0*/  ULDC UR18, c[0x0][0x154] ;  /* 0x0000550000127ab9 */ /* 0x000fe20000000800 */
[----:B------:R-:W-:Y:S01]  /*88d0*/  ISETP.NE.AND.EX P0, PT, RZ, UR5, PT, P0 ;  /* 0x00000005ff007c0c */ /* 0x000fe2000bf05300 */
[----:B------:R-:W1:Y:S01]  /*88e0*/  S2UR UR19, SR_CTAID.Y ;  /* 0x00000000001379c3 */ /* 0x000e620000002600 */
[----:B------:R-:W-:Y:S02]  /*88f0*/  R2UR UR17, R17 ;  /* 0x00000000111172ca */ /* 0x000fe400000e0000 */
[----:B------:R-:W-:-:S02]  /*8900*/  R2UR UR12, R16 ;  /* 0x00000000100c72ca */ /* 0x000fc400000e0000 */
[----:B------:R-:W-:Y:S02]  /*8910*/  R2UR UR13, R17 ;  /* 0x00000000110d72ca */ /* 0x000fe400000e0000 */
[----:B0-----:R-:W-:-:S05]  /*8920*/  I2FP.F32.U32 R0, UR7 ;  /* 0x0000000700007c45 */ /* 0x001fca0008201000 */
[----:B------:R-:W-:-:S04]  /*8930*/  FMUL R0, R0, UR6 ;  /* 0x0000000600007c20 */ /* 0x000fc80008400000 */
[----:B------:R0:W2:Y:S01]  /*8940*/  F2I.U32.TRUNC.NTZ R2, R0 ;  /* 0x0000000000027305 */ /* 0x0000a2000020f000 */
[----:B-1----:R-:W-:Y:S05]  /*8950*/  @!P0 BRA `(.L_x_291) ;  /* 0x0000000000308947 */ /* 0x002fea0003800000 */
        /* <DEDUP_REMOVED lines=12> */
.L_x_291:
[----:B------:R-:W-:Y:S01]  /*8a20*/  USHF.R.U64 UR6, UR12, UR15, UR13 ;  /* 0x0000000f0c067299 */ /* 0x000fe2000800120d */
[----:B0-----:R-:W-:Y:S01]  /*8a30*/  I2FP.F32.U32 R0, UR19 ;  /* 0x0000001300007c45 */ /* 0x001fe20008201000 */
[----:B------:R-:W-:Y:S01]  /*8a40*/  USHF.R.U32.HI UR4, URZ, UR15, UR13 ;  /* 0x0000000f3f047299 */ /* 0x000fe2000801160d */
[----:B--2---:R-:W-:Y:S01]  /*8a50*/  R2UR UR14, R2 ;  /* 0x00000000020e72ca */ /* 0x004fe200000e0000 */
[----:B------:R-:W-:Y:S02]  /*8a60*/  UIADD3 UR12, UP0, URZ, -UR6, URZ ;  /* 0x800000063f0c7290 */ /* 0x000fe4000ff1e03f */
[----:B------:R-:W-:Y:S01]  /*8a70*/  FMUL R0, R0, UR18 ;  /* 0x0000001200007c20 */ /* 0x000fe20008400000 */
[----:B------:R-:W-:Y:S01]  /*8a80*/  ULDC.64 UR8, c[0x0][0x620] ;  /* 0x0001880000087ab9 */ /* 0x000fe20000000a00 */
[----:B------:R-:W-:Y:S01]  /*8a90*/  UIADD3.X UR4, URZ, ~UR4, URZ, UP0, !UPT ;  /* 0x800000043f047290 */ /* 0x000fe200087fe43f */
[----:B------:R-:W-:Y:S01]  /*8aa0*/  UMOV UR10, UR16 ;  /* 0x00000010000a7c82 */ /* 0x000fe20008000000 */
[----:B------:R-:W-:-:S02]  /*8ab0*/  UMOV UR11, UR17 ;  /* 0x00000011000b7c82 */ /* 0x000fc40008000000 */
[----:B------:R-:W0:Y:S01]  /*8ac0*/  F2I.U32.TRUNC.NTZ R0, R0 ;  /* 0x0000000000007305 */ /* 0x000e22000020f000 */
[----:B------:R-:W-:Y:S02]  /*8ad0*/  UIMAD UR4, UR4, UR8, URZ ;  /* 0x00000008040472a4 */ /* 0x000fe4000f8e023f */
[----:B------:R-:W-:Y:S02]  /*8ae0*/  UIMAD.WIDE.U32 UR10, UR12, UR8, UR10 ;  /* 0x000000080c0a72a5 */ /* 0x000fe4000f8e000a */
[----:B------:R-:W-:Y:S01]  /*8af0*/  UIMAD UR12, UR12, UR9, UR4 ;  /* 0x000000090c0c72a4 */ /* 0x000fe2000f8e0204 */
[----:B------:R-:W-:Y:S01]  /*8b00*/  ULDC UR13, c[0x0][0x618] ;  /* 0x00018600000d7ab9 */ /* 0x000fe20000000800 */
[----:B------:R-:W-:Y:S02]  /*8b10*/  ULDC UR22, c[0x0][0x658] ;  /* 0x0001960000167ab9 */ /* 0x000fe40000000800 */
[----:B------:R-:W-:Y:S01]  /*8b20*/  UIADD3 UR12, UR11, UR12, URZ ;  /* 0x0000000c0b0c7290 */ /* 0x000fe2000fffe03f */
[----:B------:R-:W-:Y:S01]  /*8b30*/  UMOV UR18, 0xffffffff ;  /* 0xffffffff00127882 */ /* 0x000fe20000000000 */
[----:B------:R-:W-:Y:S01]  /*8b40*/  ULDC.64 UR4, c[0x0][0x640] ;  /* 0x0001900000047ab9 */ /* 0x000fe20000000a00 */
[----:B------:R-:W-:Y:S01]  /*8b50*/  USHF.L.U32 UR18, UR18, UR22, URZ ;  /* 0x0000001612127299 */ /* 0x000fe2000800063f */
[----:B------:R-:W-:Y:S01]  /*8b60*/  ISETP.NE.U32.AND P0, PT, RZ, UR4, PT ;  /* 0x00000004ff007c0c */ /* 0x000fe2000bf05070 */
[----:B------:R-:W-:Y:S01]  /*8b70*/  USHF.R.U64 UR10, UR10, UR13, UR12 ;  /* 0x0000000d0a0a7299 */ /* 0x000fe2000800120c */
[----:B0-----:R-:W-:Y:S01]  /*8b80*/  R2UR UR16, R0 ;  /* 0x00000000001072ca */ /* 0x001fe200000e0000 */
[----:B------:R-:W-:Y:S01]  /*8b90*/  USHF.R.U32.HI UR12, URZ, UR13, UR12 ;  /* 0x0000000d3f0c7299 */ /* 0x000fe2000801160c */
[----:B------:R-:W-:Y:S01]  /*8ba0*/  ISETP.NE.AND.EX P0, PT, RZ, UR5, PT, P0 ;  /* 0x00000005ff007c0c */ /* 0x000fe2000bf05300 */
[----:B------:R-:W-:Y:S01]  /*8bb0*/  ULDC UR17, c[0x0][0x608] ;  /* 0x0001820000117ab9 */ /* 0x000fe20000000800 */
[----:B------:R-:W-:-:S02]  /*8bc0*/  ULOP3.LUT UR23, URZ, UR18, URZ, 0x33, !UPT ;  /* 0x000000123f177292 */ /* 0x000fc4000f8e333f */
[----:B------:R-:W-:Y:S02]  /*8bd0*/  USHF.R.U64 UR18, UR10, UR17, UR12 ;  /* 0x000000110a127299 */ /* 0x000fe4000800120c */
[----:B------:R-:W-:Y:S01]  /*8be0*/  USHF.R.U32.HI UR12, URZ, UR17, UR12 ;  /* 0x000000113f0c7299 */ /* 0x000fe2000801160c */
[----:B------:R-:W-:Y:S01]  /*8bf0*/  UMOV UR20, 0x1 ;  /* 0x0000000100147882 */ /* 0x000fe20000000000 */
[----:B------:R-:W-:Y:S02]  /*8c00*/  UIADD3 UR14, -UR14, URZ, URZ ;  /* 0x0000003f0e0e7290 */ /* 0x000fe4000fffe13f */
[----:B------:R-:W-:Y:S02]  /*8c10*/  USHF.L.U32 UR11, UR20, UR22, URZ ;  /* 0x00000016140b7299 */ /* 0x000fe4000800063f */
[----:B------:R-:W-:Y:S01]  /*8c20*/  USHF.R.U64 UR20, UR18, UR22, UR12 ;  /* 0x0000001612147299 */ /* 0x000fe2000800120c */
[----:B------:R-:W-:Y:S01]  /*8c30*/  ULDC UR15, c[0x0][0x144] ;  /* 0x00005100000f7ab9 */ /* 0x000fe20000000800 */
[----:B------:R-:W-:Y:S01]  /*8c40*/  ULDC UR8, c[0x0][0x600] ;  /* 0x0001800000087ab9 */ /* 0x000fe20000000800 */
[----:B------:R-:W-:-:S02]  /*8c50*/  UIADD3 UR21, -UR16, URZ, URZ ;  /* 0x0000003f10157290 */ /* 0x000fc4000fffe13f */
[----:B------:R-:W-:Y:S02]  /*8c60*/  USHF.R.U32.HI UR17, URZ, UR22, UR12 ;  /* 0x000000163f117299 */ /* 0x000fe4000801160c */
[----:B------:R-:W-:Y:S02]  /*8c70*/  UIADD3 UR9, UR8, -0x1, URZ ;  /* 0xffffffff08097890 */ /* 0x000fe4000fffe03f */
        /* <DEDUP_REMOVED lines=16> */
.L_x_292:
[----:B------:R-:W-:Y:S01]  /*8d80*/  UISETP.NE.AND UP0, UPT, UR41, URZ, UPT ;  /* 0x0000003f2900728c */ /* 0x000fe2000bf05270 */
[----:B------:R-:W-:Y:S01]  /*8d90*/  IMAD.MOV.U32 R0, RZ, RZ, 0x1 ;  /* 0x00000001ff007424 */ /* 0x000fe200078e00ff */
[----:B------:R-:W-:Y:S01]  /*8da0*/  USHF.R.U64 UR4, UR16, UR24, UR17 ;  /* 0x0000001810047299 */ /* 0x000fe20008001211 */
[----:B------:R-:W-:Y:S01]  /*8db0*/  IMAD.U32 R2, RZ, RZ, UR6 ;  /* 0x00000006ff027e24 */ /* 0x000fe2000f8e00ff */
[----:B------:R-:W-:Y:S02]  /*8dc0*/  ULOP3.LUT UR18, UR18, UR23, URZ, 0xc0, !UPT ;  /* 0x0000001712127292 */ /* 0x000fe4000f8ec03f */
[----:B------:R-:W-:Y:S02]  /*8dd0*/  UIADD3 UR5, -UR4, URZ, URZ ;  /* 0x0000003f04057290 */ /* 0x000fe4000fffe13f */
[----:B------:R-:W-:Y:S02]  /*8de0*/  ULOP3.LUT UR9, UR10, UR9, URZ, 0xc0, !UPT ;  /* 0x000000090a097292 */ /* 0x000fe4000f8ec03f */
[----:B------:R-:W-:-:S02]  /*8df0*/  UIMAD UR4, UR11, UR4, UR18 ;  /* 0x000000040b0472a4 */ /* 0x000fc4000f8e0212 */
[----:B------:R-:W-:Y:S02]  /*8e00*/  @UP0 UIMAD UR22, UR26, UR21, UR19 ;  /* 0x000000151a1602a4 */ /* 0x000fe4000f8e0213 */
[----:B------:R-:W-:Y:S01]  /*8e10*/  UIMAD UR5, UR5, UR25, UR20 ;  /* 0x00000019050572a4 */ /* 0x000fe2000f8e0214 */
[----:B------:R-:W-:Y:S02]  /*8e20*/  ULDC UR7, c[0x0][0x610] ;  /* 0x0001840000077ab9 */ /* 0x000fe40000000800 */
[----:B------:R-:W-:Y:S02]  /*8e30*/  UIMAD UR4, UR4, UR7, UR22 ;  /* 0x00000007040472a4 */ /* 0x000fe4000f8e0216 */
[----:B------:R-:W-:-:S04]  /*8e40*/  UIMAD UR5, UR5, UR8, UR9 ;  /* 0x00000008050572a4 */ /* 0x000fc8000f8e0209 */
[----:B------:R-:W-:Y:S02]  /*8e50*/  USEL UR7, UR5, UR4, !UP0 ;  /* 0x0000000405077287 */ /* 0x000fe4000c000000 */
[----:B------:R-:W-:-:S04]  /*8e60*/  USEL UR4, UR4, UR5, !UP0 ;  /* 0x0000000504047287 */ /* 0x000fc8000c000000 */
[----:B------:R-:W-:Y:S02]  /*8e70*/  IMAD.U32 R18, RZ, RZ, UR7 ;  /* 0x00000007ff127e24 */ /* 0x000fe4000f8e00ff */
[----:B------:R-:W-:-:S07]  /*8e80*/  IMAD.U32 R19, RZ, RZ, UR4 ;  /* 0x00000004ff137e24 */ /* 0x000fce000f8e00ff */
.L_x_290:
[----:B------:R-:W-:Y:S02]  /*8e90*/  LOP3.LUT P0, RZ, R0, 0xff, RZ, 0xc0, !PT ;  /* 0x000000ff00ff7812 */ /* 0x000fe4000780c0ff */
[----:B------:R-:W-:-:S11]  /*8ea0*/  LOP3.LUT R161, R161, 0x1, RZ, 0x3c, !PT ;  /* 0x00000001a1a17812 */ /* 0x000fd600078e3cff */
[----:B------:R-:W-:Y:S05]  /*8eb0*/  @P0 BRA `(.L_x_293) ;  /* 0xffffff84008c0947 */ /* 0x000fea000383ffff */
[----:B------:R-:W-:Y:S05]  /*8ec0*/  EXIT ;  /* 0x000000000000794d */ /* 0x000fea0003800000 */
.L_x_12:
[----:B------:R-:W-:-:S08]  /*8ed0*/  ISETP.NE.AND P0, PT, RZ, UR8, PT ;  /* 0x00000008ff007c0c */ /* 0x000fd0000bf05270 */
[----:B-----5:R-:W0:-:S00]  /*8ee0*/  USETMAXREG.DEALLOC.CTAPOOL 0x28 ;  /* 0x00000028000079c8 */ /* 0x020e0000080e0500 */
[----:B------:R-:W-:Y:S05]  /*8ef0*/  @P0 EXIT ;  /* 0x000000000000094d */ /* 0x000fea0003800000 */
[----:B0-----:R-:W-:Y:S01]  /*8f00*/  LOP3.LUT P0, RZ, R5, 0xff, RZ, 0xc0, !PT ;  /* 0x000000ff05ff7812 */ /* 0x001fe2000780c0ff */
[----:B------:R-:W-:Y:S02]  /*8f10*/  IMAD.MOV.U32 R8, RZ, RZ, 0x1 ;  /* 0x00000001ff087424 */ /* 0x000fe400078e00ff */
[----:B------:R-:W-:-:S10]  /*8f20*/  IMAD.MOV.U32 R0, RZ, RZ, RZ ;  /* 0x000000ffff007224 */ /* 0x000fd400078e00ff */
[----:B------:R-:W-:Y:S05]  /*8f30*/  @!P0 BRA `(.L_x_294) ;  /* 0x0000000c004c8947 */ /* 0x000fea0003800000 */
[----:B------:R-:W-:Y:S01]  /*8f40*/  LOP3.LUT P0, RZ, R4, 0x1f, RZ, 0xc0, !PT ;  /* 0x0000001f04ff7812 */ /* 0x000fe2000780c0ff */
[----:B------:R-:W-:Y:S01]  /*8f50*/  ULDC UR5, c[0x0][0x658] ;  /* 0x0001960000057ab9 */ /* 0x000fe20000000800 */
[----:B------:R-:W-:Y:S01]  /*8f60*/  UMOV UR6, 0xffffffff ;  /* 0xffffffff00067882 */ /* 0x000fe20000000000 */
[----:B------:R-:W-:Y:S01]  /*8f70*/  BSSY B0, `(.L_x_294) ;  /* 0x00000cf000007945 */ /* 0x000fe20003800000 */
[----:B------:R-:W-:Y:S01]  /*8f80*/  USHF.L.U32 UR6, UR6, UR5, URZ ;  /* 0x0000000506067299 */ /* 0x000fe2000800063f */
[C---:B------:R-:W-:Y:S01]  /*8f90*/  ISETP.NE.AND P3, PT, R3.reuse, RZ, PT ;  /* 0x000000ff0300720c */ /* 0x040fe20003f65270 */
[----:B------:R-:W-:Y:S01]  /*8fa0*/  IMAD.MOV.U32 R9, RZ, RZ, 0x1 ;  /* 0x00000001ff097424 */ /* 0x000fe200078e00ff */
[----:B------:R-:W-:Y:S01]  /*8fb0*/  ISETP.NE.OR P0, PT, R3, RZ, !P0 ;  /* 0x000000ff0300720c */ /* 0x000fe20004705670 */
[----:B------:R-:W-:Y:S01]  /*8fc0*/  IMAD.MOV.U32 R8, RZ, RZ, 0x1 ;  /* 0x00000001ff087424 */ /* 0x000fe200078e00ff */
[----:B------:R-:W-:Y:S01]  /*8fd0*/  ULDC UR4, c[0x0][0x600] ;  /* 0x0001800000047ab9 */ /* 0x000fe20000000800 */
[----:B------:R-:W-:Y:S01]  /*8fe0*/  IMAD.MOV.U32 R0, RZ, RZ, RZ ;  /* 0x000000ffff007224 */ /* 0x000fe200078e00ff */
[----:B------:R-:W-:Y:S01]  /*8ff0*/  UMOV UR7, 0x1 ;  /* 0x0000000100077882 */ /* 0x000fe20000000000 */
[----:B------:R-:W-:-:S02]  /*9000*/  UIADD3 UR21, UR42, 0x1, URZ ;  /* 0x000000012a157890 */ /* 0x000fc4000fffe03f */
[----:B------:R-:W-:Y:S02]  /*9010*/  ULOP3.LUT UR13, UR37, 0x2, URZ, 0xfc, !UPT ;  /* 0x00000002250d7892 */ /* 0x000fe4000f8efc3f */
[----:B------:R-:W-:Y:S02]  /*9020*/  UIADD3 UR4, UR4, -0x1, URZ ;  /* 0xffffffff04047890 */ /* 0x000fe4000fffe03f */
[----:B------:R-:W-:Y:S02]  /*9030*/  USHF.L.U32 UR5, UR7, UR5, URZ ;  /* 0x0000000507057299 */ /* 0x000fe4000800063f */
[----:B------:R-:W-:Y:S01]  /*9040*/  ULOP3.LUT UR6, URZ, UR6, URZ, 0x33, !UPT ;  /* 0x000000063f067292 */ /* 0x000fe2000f8e333f */
[----:B------:R-:W-:-:S11]  /*9050*/  ULDC.64 UR30, c[0x0][0x198] ;  /* 0x00006600001e7ab9 */ /* 0x000fd60000000a00 */
.L_x_306:
[----:B------:R-:W-:-:S03]  /*9060*/  UMOV UR7, 0xffffffff ;  /* 0xffffffff00077882 */ /* 0x000fc60000000000 */
[----:B------:R-:W-:Y:S05]  /*9070*/  BRA.DIV UR7, `(.L_x_295) ;  /* 0x0000000e07cc7947 */ /* 0x000fea000b800000 */
[----:B------:R-:W-:-:S13]  /*9080*/  ELECT P6, URZ, PT ;  /* 0x00000000003f782f */ /* 0x000fda00038c0000 */
.L_x_317:
[----:B------:R-:W0:Y:S01]  /*9090*/  LDC R3, c[0x0][0x28c] ;  /* 0x0000a300ff037b82 */ /* 0x000e220000000800 */
[----:B------:R-:W-:Y:S01]  /*90a0*/  BSSY B1, `(.L_x_296) ;  /* 0x0000044000017945 */ /* 0x000fe20003800000 */
[----:B0-----:R-:W-:-:S13]  /*90b0*/  ISETP.LT.OR P6, PT, R3, 0x1, !P6 ;  /* 0x000000010300780c */ /* 0x001fda00077c1670 */
[----:B------:R-:W-:Y:S05]  /*90c0*/  @P6 BRA `(.L_x_297) ;  /* 0x0000000400046947 */ /* 0x000fea0003800000 */
[----:B------:R-:W-:Y:S02]  /*90d0*/  IMAD.SHL.U32 R19, R19, 0x40, RZ ;  /* 0x0000004013137824 */ /* 0x000fe400078e00ff */
[----:B------:R-:W-:Y:S02]  /*90e0*/  IMAD.SHL.U32 R18, R18, 0x100, RZ ;  /* 0x0000010012127824 */ /* 0x000fe400078e00ff */
[----:B------:R-:W-:Y:S02]  /*90f0*/  IMAD.MOV.U32 R11, RZ, RZ, RZ ;  /* 0x000000ffff0b7224 */ /* 0x000fe400078e00ff */
[----:B------:R-:W-:Y:S02]  /*9100*/  IMAD.U32 R12, RZ, RZ, UR21 ;  /* 0x00000015ff0c7e24 */ /* 0x000fe4000f8e00ff */
[----:B------:R-:W-:Y:S02]  /*9110*/  IMAD.MOV.U32 R3, RZ, RZ, R8 ;  /* 0x000000ffff037224 */ /* 0x000fe400078e0008 */
[----:B------:R-:W-:-:S07]  /*9120*/  IMAD.MOV.U32 R4, RZ, RZ, R0 ;  /* 0x000000ffff047224 */ /* 0x000fce00078e0000 */
.L_x_301:
[----:B------:R-:W0:Y:S01]  /*9130*/  S2R R6, SR_CgaCtaId ;  /* 0x0000000000067919 */ /* 0x000e220000008800 */
[----:B------:R-:W-:-:S04]  /*9140*/  MOV R5, 0x400 ;  /* 0x0000040000057802 */ /* 0x000fc80000000f00 */
[----:B0-----:R-:W-:Y:S02]  /*9150*/  LEA R7, R6, R5, 0x18 ;  /* 0x0000000506077211 */ /* 0x001fe400078ec0ff */
[----:B------:R-:W-:Y:S01]  /*9160*/  SHF.L.U32 R5, R3, 0x1f, RZ ;  /* 0x0000001f03057819 */ /* 0x000fe200000006ff */
[----:B------:R-:W0:Y:S02]  /*9170*/  @!P3 LDC R6, c[0x0][0x500] ;  /* 0x00014000ff06bb82 */ /* 0x000e240000000800 */
[----:B------:R-:W-:-:S04]  /*9180*/  IMAD R10, R4, 0x8, R7 ;  /* 0x00000008040a7824 */ /* 0x000fc800078e0207 */
[----:B------:R-:W1:Y:S02]  /*9190*/  SYNCS.PHASECHK.TRANS64.TRYWAIT P1, [R10+URZ+0x10], R5 ;  /* 0x000010050a0075a7 */ /* 0x000e64000802017f */
[----:B-1----:R-:W-:Y:S05]  /*91a0*/  @!P1 BRA `(.L_x_298) ;  /* 0x0000000c00a09947 */ /* 0x002fea0003800000 */
.L_x_318:
[----:B------:R-:W-:Y:S01]  /*91b0*/  UPRMT UR7, UR13, 0x9910, URZ ;  /* 0x000099100d077896 */ /* 0x000fe2000800003f */
[----:B0-----:R0:W-:Y:S03]  /*91c0*/  @!P3 SYNCS.ARRIVE.TRANS64 RZ, [R10+URZ], R6 ;  /* 0x000000060affb9a7 */ /* 0x0011e6000800003f */
[----:B------:R-:W-:-:S06]  /*91d0*/  UISETP.NE.AND UP0, UPT, UR7, 0x2, UPT ;  /* 0x000000020700788c */ /* 0x000fcc000bf05270 */
[----:B------:R-:W-:-:S13]  /*91e0*/  PLOP3.LUT P1, PT, PT, PT, UP0, 0x80, 0x0 ;  /* 0x000000000000781c */ /* 0x000fda0003f2f008 */
[----:B0-----:R-:W-:Y:S05]  /*91f0*/  @P1 BRA `(.L_x_299) ;  /* 0x0000000000041947 */ /* 0x001fea0003800000 */
[----:B------:R-:W-:Y:S01]  /*9200*/  BPT.TRAP 0x1 ;  /* 0x000000040000795c */ /* 0x000fe20000300000 */
.L_x_299:
[----:B------:R-:W-:Y:S05]  /*9210*/  @P0 BRA `(.L_x_300) ;  /* 0x0000000000040947 */ /* 0x000fea0003800000 */
[----:B------:R-:W-:Y:S01]  /*9220*/  BPT.TRAP 0x1 ;  /* 0x000000040000795c */ /* 0x000fe20000300000 */
.L_x_300:
[C-C-:B-1----:R-:W-:Y:S01]  /*9230*/  IMAD R5, R4.reuse, 0x4000, R7.reuse ;  /* 0x0000400004057824 */ /* 0x142fe200078e0207 */
[----:B------:R-:W-:Y:S01]  /*9240*/  R2UR UR34, R11 ;  /* 0x000000000b2272ca */ /* 0x000fe200000e0000 */
[----:B------:R-:W-:Y:S01]  /*9250*/  IMAD R7, R4, 0x10000, R7 ;  /* 0x0001000004077824 */ /* 0x000fe200078e0207 */
[----:B------:R-:W-:Y:S01]  /*9260*/  R2UR UR33, R10 ;  /* 0x000000000a2172ca */ /* 0x000fe200000e0000 */
[----:B------:R-:W-:Y:S01]  /*9270*/  VIADD R12, R12, 0xffffffff ;  /* 0xffffffff0c0c7836 */ /* 0x000fe20000000000 */
[----:B------:R-:W-:Y:S01]  /*9280*/  R2UR UR24, R5 ;  /* 0x00000000051872ca */ /* 0x000fe200000e0000 */
[----:B------:R-:W-:Y:S01]  /*9290*/  UIADD3 UR14, UP0, UR30, 0xf0, URZ ;  /* 0x000000f01e0e7890 */ /* 0x000fe2000ff1e03f */
[----:B------:R-:W-:Y:S01]  /*92a0*/  R2UR UR8, R7 ;  /* 0x00000000070872ca */ /* 0x000fe200000e0000 */
[----:B------:R-:W-:Y:S01]  /*92b0*/  UIADD3 UR44, UP1, UR30, 0x1f0, URZ ;  /* 0x000001f01e2c7890 */ /* 0x000fe2000ff3e03f */
[----:B------:R-:W-:Y:S01]  /*92c0*/  R2UR UR36, R2 ;  /* 0x00000000022472ca */ /* 0x000fe200000e0000 */
[----:B------:R-:W-:Y:S01]  /*92d0*/  UIADD3.X UR15, URZ, UR31, URZ, UP0, !UPT ;  /* 0x0000001f3f0f7290 */ /* 0x000fe200087fe43f */
[----:B------:R-:W-:Y:S01]  /*92e0*/  R2UR UR35, R19 ;  /* 0x00000000132372ca */ /* 0x000fe200000e0000 */
[----:B------:R-:W-:Y:S01]  /*92f0*/  UIADD3.X UR45, URZ, UR31, URZ, UP1, !UPT ;  /* 0x0000001f3f2d7290 */ /* 0x000fe20008ffe43f */
[----:B------:R-:W-:Y:S01]  /*9300*/  R2UR UR19, R18 ;  /* 0x00000000121372ca */ /* 0x000fe200000e0000 */
[----:B------:R-:W-:Y:S01]  /*9310*/  UIADD3 UR26, UR34, 0x80, URZ ;  /* 0x00000080221a7890 */ /* 0x000fe2000fffe03f */
[----:B------:R-:W-:Y:S01]  /*9320*/  ISETP.GT.AND P2, PT, R12, 0x1, PT ;  /* 0x000000010c00780c */ /* 0x000fe20003f44270 */
[----:B------:R-:W-:Y:S01]  /*9330*/  VIADD R4, R4, 0x1 ;  /* 0x0000000104047836 */ /* 0x000fe20000000000 */
[----:B------:R-:W-:Y:S01]  /*9340*/  UMOV UR22, 0x0 ;  /* 0x0000000000167882 */ /* 0x000fe20000000000 */
[----:B------:R-:W-:Y:S01]  /*9350*/  UIADD3 UR32, UR24, 0x100, URZ ;  /* 0x0000010018207890 */ /* 0x000fe2000fffe03f */
[----:B------:R-:W-:Y:S01]  /*9360*/  VIADD R11, R11, 0x100 ;  /* 0x000001000b0b7836 */ /* 0x000fe20000000000 */
[----:B------:R-:W-:Y:S01]  /*9370*/  UIADD3 UR24, UR24, 0x2100, URZ ;  /* 0x0000210018187890 */ /* 0x000fe2000fffe03f */
[----:B------:R-:W-:Y:S01]  /*9380*/  ISETP.NE.AND P1, PT, R4, 0x2, PT ;  /* 0x000000020400780c */ /* 0x000fe20003f25270 */
[----:B------:R-:W-:-:S02]  /*9390*/  UIADD3 UR16, UR8, 0x8100, URZ ;  /* 0x0000810008107890 */ /* 0x000fc4000fffe03f */
[----:B------:R-:W-:Y:S01]  /*93a0*/  UIADD3 UR8, UR8, 0x10100, URZ ;  /* 0x0001010008087890 */ /* 0x000fe2000fffe03f */
[----:B------:R-:W-:Y:S01]  /*93b0*/  SEL R6, RZ, 0x1, P1 ;  /* 0x00000001ff067807 */ /* 0x000fe20000800000 */
[----:B------:R-:W-:Y:S01]  /*93c0*/  UMOV UR23, 0x10000000 ;  /* 0x1000000000177882 */ /* 0x000fe20000000000 */
[----:B------:R-:W-:Y:S01]  /*93d0*/  UMOV UR25, UR33 ;  /* 0x0000002100197c82 */ /* 0x000fe20008000000 */
[----:B------:R-:W-:Y:S01]  /*93e0*/  UMOV UR28, UR36 ;  /* 0x00000024001c7c82 */ /* 0x000fe20008000000 */
[----:B------:R-:W-:Y:S01]  /*93f0*/  UMOV UR27, UR35 ;  /* 0x00000023001b7c82 */ /* 0x000fe20008000000 */
[----:B------:R-:W-:Y:S01]  /*9400*/  UMOV UR17, UR33 ;  /* 0x0000002100117c82 */ /* 0x000fe20008000000 */
[----:B------:R-:W-:Y:S01]  /*9410*/  UMOV UR18, UR34 ;  /* 0x0000002200127c82 */ /* 0x000fe20008000000 */
[----:B------:R-:W-:Y:S01]  /*9420*/  UMOV UR20, UR36 ;  /* 0x0000002400147c82 */ /* 0x000fe20008000000 */
[----:B------:R0:W-:Y:S01]  /*9430*/  UTMALDG.3D [UR32], [UR14], desc[UR22] ;  /* 0x000016200e0075b4 */ /* 0x0001e20008011000 */
[----:B------:R-:W-:Y:S01]  /*9440*/  UMOV UR9, UR33 ;  /* 0x0000002100097c82 */ /* 0x000fe20008000000 */
[----:B------:R-:W-:Y:S01]  /*9450*/  UMOV UR11, UR19 ;  /* 0x00000013000b7c82 */ /* 0x000fe20008000000 */
[----:B------:R-:W-:Y:S01]  /*9460*/  UMOV UR12, UR36 ;  /* 0x00000024000c7c82 */ /* 0x000fe20008000000 */
[----:B------:R-:W-:Y:S01]  /*9470*/  UMOV UR10, UR26 ;  /* 0x0000001a000a7c82 */ /* 0x000fe20008000000 */
[----:B------:R-:W-:-:S02]  /*9480*/  LOP3.LUT R3, R3, R6, RZ, 0x3c, !PT ;  /* 0x0000000603037212 */ /* 0x000fc400078e3cff */
[----:B------:R-:W-:Y:S01]  /*9490*/  SEL R4, R4, RZ, P1 ;  /* 0x000000ff04047207 */ /* 0x000fe20000800000 */
[----:B------:R0:W-:Y:S01]  /*94a0*/  UTMALDG.3D [UR24], [UR14], desc[UR22] ;  /* 0x000016180e0075b4 */ /* 0x0001e20008011000 */
[----:B------:R0:W-:Y:S01]  /*94b0*/  UTMALDG.3D [UR16], [UR44], desc[UR22] ;  /* 0x000016102c0075b4 */ /* 0x0001e20008011000 */
[----:B------:R0:W-:Y:S02]  /*94c0*/  UTMALDG.3D [UR8], [UR44], desc[UR22] ;  /* 0x000016082c0075b4 */ /* 0x0001e40008011000 */
[----:B0-----:R-:W-:Y:S05]  /*94d0*/  @P2 BRA `(.L_x_301) ;  /* 0xfffffffc00142947 */ /* 0x001fea000383ffff */
.L_x_297:
[----:B------:R-:W-:Y:S05]  /*94e0*/  BSYNC B1 ;  /* 0x0000000000017941 */ /* 0x000fea0003800000 */
.L_x_296:
[----:B------:R-:W-:Y:S01]  /*94f0*/  LOP3.LUT P4, RZ, R9, 0xff, RZ, 0xc0, !PT ;  /* 0x000000ff09ff7812 */ /* 0x000fe2000788c0ff */
[----:B------:R-:W-:Y:S01]  /*9500*/  VIADD R0, R0, UR42 ;  /* 0x0000002a00007c36 */ /* 0x000fe20008000000 */
[----:B------:R-:W-:Y:S01]  /*9510*/  ULDC.64 UR8, c[0x0][0x650] ;  /* 0x0001940000087ab9 */ /* 0x000fe20000000a00 */
[----:B------:R-:W-:Y:S01]  /*9520*/  BSSY B1, `(.L_x_302) ;  /* 0x0000071000017945 */ /* 0x000fe20003800000 */
[----:B------:R-:W-:Y:S01]  /*9530*/  IMAD.MOV.U32 R19, RZ, RZ, -0x1 ;  /* 0xffffffffff137424 */ /* 0x000fe200078e00ff */
[----:B------:R-:W-:Y:S01]  /*9540*/  PRMT R9, RZ, 0x7610, R9 ;  /* 0x00007610ff097816 */ /* 0x000fe20000000009 */
[----:B------:R-:W-:Y:S01]  /*9550*/  IMAD.MOV.U32 R18, RZ, RZ, -0x1 ;  /* 0xffffffffff127424 */ /* 0x000fe200078e00ff */
[C---:B------:R-:W-:Y:S02]  /*9560*/  ISETP.GT.U32.AND P1, PT, R0.reuse, 0x1, PT ;  /* 0x000000010000780c */ /* 0x040fe40003f24070 */
[----:B------:R-:W-:Y:S02]  /*9570*/  SHF.R.U32.HI R2, RZ, 0x1, R0 ;  /* 0x00000001ff027819 */ /* 0x000fe40000011600 */
[----:B------:R-:W-:-:S02]  /*9580*/  LOP3.LUT R0, R0, 0x1, RZ, 0xc0, !PT ;  /* 0x0000000100007812 */ /* 0x000fc400078ec0ff */
[----:B------:R-:W0:Y:S01]  /*9590*/  @P4 S2R R4, SR_CgaCtaId ;  /* 0x0000000000044919 */ /* 0x000e220000008800 */
[----:B------:R-:W-:Y:S02]  /*95a0*/  @P4 MOV R3, 0x400 ;  /* 0x0000040000034802 */ /* 0x000fe40000000f00 */
[----:B------:R-:W-:-:S04]  /*95b0*/  LOP3.LUT R2, R2, 0x1, RZ, 0xc0, !PT ;  /* 0x0000000102027812 */ /* 0x000fc800078ec0ff */
[----:B------:R-:W-:Y:S02]  /*95c0*/  ISETP.NE.U32.AND P2, PT, R2, 0x1, PT ;  /* 0x000000010200780c */ /* 0x000fe40003f45070 */
[----:B0-----:R-:W-:Y:S01]  /*95d0*/  @P4 LEA R3, R4, R3, 0x18 ;  /* 0x0000000304034211 */ /* 0x001fe200078ec0ff */
[----:B------:R-:W-:-:S03]  /*95e0*/  IMAD.U32 R4, RZ, RZ, UR42 ;  /* 0x0000002aff047e24 */ /* 0x000fc6000f8e00ff */
[----:B------:R0:W-:Y:S01]  /*95f0*/  @P4 SYNCS.ARRIVE.TRANS64.A1T0 RZ, [R3+URZ+0x58], RZ ;  /* 0x000058ff03ff49a7 */ /* 0x0001e2000810003f */
[----:B------:R-:W-:Y:S02]  /*9600*/  IADD3 R16, P4, R16, UR38, RZ ;  /* 0x0000002610107c10 */ /* 0x000fe4000ff9e0ff */
[----:B------:R-:W-:Y:S02]  /*9610*/  ISETP.LT.U32.AND P1, PT, R4, 0x2, P1 ;  /* 0x000000020400780c */ /* 0x000fe40000f21070 */
[----:B------:R-:W-:Y:S02]  /*9620*/  IADD3.X R17, R17, UR40, RZ, P4, !PT ;  /* 0x0000002811117c10 */ /* 0x000fe4000a7fe4ff */
[----:B------:R-:W-:Y:S02]  /*9630*/  ISETP.GE.U32.AND P4, PT, R16, UR8, PT ;  /* 0x0000000810007c0c */ /* 0x000fe4000bf86070 */
[----:B0-----:R-:W-:Y:S02]  /*9640*/  SEL R3, RZ, 0x1, !P1 ;  /* 0x00000001ff037807 */ /* 0x001fe40004800000 */
[----:B------:R-:W-:-:S02]  /*9650*/  ISETP.GE.U32.AND.EX P1, PT, R17, UR9, PT, P4 ;  /* 0x0000000911007c0c */ /* 0x000fc4000bf26140 */
[----:B------:R-:W-:-:S04]  /*9660*/  ISETP.GT.U32.AND P2, PT, R4, 0x1, !P2 ;  /* 0x000000010400780c */ /* 0x000fc80005744070 */
[----:B------:R-:W-:-:S04]  /*9670*/  SEL R2, RZ, 0x1, !P2 ;  /* 0x00000001ff027807 */ /* 0x000fc80005000000 */
[--C-:B------:R-:W-:Y:S01]  /*9680*/  LOP3.LUT R8, R2, R8, R3.reuse, 0x96, !PT ;  /* 0x0000000802087212 */ /* 0x100fe200078e9603 */
[----:B------:R-:W-:Y:S01]  /*9690*/  IMAD.MOV.U32 R2, RZ, RZ, -0x1 ;  /* 0xffffffffff027424 */ /* 0x000fe200078e00ff */
[----:B------:R-:W-:Y:S01]  /*96a0*/  PRMT R3, RZ, 0x7610, R3 ;  /* 0x00007610ff037816 */ /* 0x000fe20000000003 */
[----:B------:R-:W-:Y:S06]  /*96b0*/  @P1 BRA `(.L_x_303) ;  /* 0x00000004005c1947 */ /* 0x000fec0003800000 */
[----:B------:R-:W0:Y:S01]  /*96c0*/  S2UR UR7, SR_CTAID.X ;  /* 0x00000000000779c3 */ /* 0x000e220000002500 */
[----:B------:R-:W-:Y:S01]  /*96d0*/  ULDC.64 UR8, c[0x0][0x628] ;  /* 0x00018a0000087ab9 */ /* 0x000fe20000000a00 */
[----:B------:R-:W-:Y:S01]  /*96e0*/  ULDC UR10, c[0x0][0x150] ;  /* 0x00005400000a7ab9 */ /* 0x000fe20000000800 */
[----:B------:R-:W-:Y:S01]  /*96f0*/  ISETP.NE.U32.AND P1, PT, RZ, UR8, PT ;  /* 0x00000008ff007c0c */ /* 0x000fe2000bf25070 */
[----:B------:R-:W-:Y:S01]  /*9700*/  ULDC UR11, c[0x0][0x630] ;  /* 0x00018c00000b7ab9 */ /* 0x000fe20000000800 */
[----:B------:R-:W-:Y:S01]  /*9710*/  ULDC UR14, c[0x0][0x154] ;  /* 0x00005500000e7ab9 */ /* 0x000fe20000000800 */
[----:B------:R-:W-:Y:S01]  /*9720*/  IMAD.MOV.U32 R2, RZ, RZ, R16 ;  /* 0x000000ffff027224 */ /* 0x000fe200078e0010 */
[----:B------:R-:W-:Y:S01]  /*9730*/  ISETP.NE.AND.EX P1, PT, RZ, UR9, PT, P1 ;  /* 0x00000009ff007c0c */ /* 0x000fe2000bf25310 */
[----:B------:R-:W1:Y:S01]  /*9740*/  S2UR UR12, SR_CTAID.Y ;  /* 0x00000000000c79c3 */ /* 0x000e620000002600 */
[----:B0-----:R-:W-:-:S05]  /*9750*/  I2FP.F32.U32 R3, UR7 ;  /* 0x0000000700037c45 */ /* 0x001fca0008201000 */
[----:B------:R-:W-:Y:S01]  /*9760*/  FMUL R12, R3, UR10 ;  /* 0x0000000a030c7c20 */ /* 0x000fe20008400000 */
[----:B------:R-:W-:-:S05]  /*9770*/  IMAD.MOV.U32 R3, RZ, RZ, R17 ;  /* 0x000000ffff037224 */ /* 0x000fca00078e0011 */
[----:B------:R-:W-:Y:S05]  /*9780*/  @!P1 BRA `(.L_x_304) ;  /* 0x0000000000289947 */ /* 0x000fea0003800000 */
[----:B------:R-:W-:Y:S02]  /*9790*/  ULDC UR10, c[0x0][0x634] ;  /* 0x00018d00000a7ab9 */ /* 0x000fe40000000800 */
[----:B------:R-:W-:-:S05]  /*97a0*/  IADD3 R7, P1, R16, UR10, RZ ;  /* 0x0000000a10077c10 */ /* 0x000fca000ff3e0ff */
[----:B------:R-:W-:-:S04]  /*97b0*/  IMAD.X R11, RZ, RZ, R17, P1 ;  /* 0x000000ffff0b7224 */ /* 0x000fc800008e0611 */
[----:B------:R-:W-:-:S04]  /*97c0*/  IMAD.WIDE.U32 R4, R11, UR8, RZ ;  /* 0x000000080b047c25 */ /* 0x000fc8000f8e00ff */
[----:B------:R-:W-:-:S04]  /*97d0*/  IMAD.WIDE.U32 R4, P1, R7, UR9, R4 ;  /* 0x0000000907047c25 */ /* 0x000fc8000f820004 */
[----:B------:R-:W-:-:S04]  /*97e0*/  IMAD.WIDE.U32 R6, R7, UR8, RZ ;  /* 0x0000000807067c25 */ /* 0x000fc8000f8e00ff */
[----:B------:R-:W-:Y:S01]  /*97f0*/  IMAD.X R3, RZ, RZ, RZ, P1 ;  /* 0x000000ffff037224 */ /* 0x000fe200008e06ff */
[----:B------:R-:W-:Y:S01]  /*9800*/  IADD3 RZ, P1, R7, R4, RZ ;  /* 0x0000000407ff7210 */ /* 0x000fe20007f3e0ff */
[----:B------:R-:W-:-:S04]  /*9810*/  IMAD.MOV.U32 R2, RZ, RZ, R5 ;  /* 0x000000ffff027224 */ /* 0x000fc800078e0005 */
[----:B------:R-:W-:-:S08]  /*9820*/  IMAD.WIDE.U32.X R2, R11, UR9, R2, P1 ;  /* 0x000000090b027c25 */ /* 0x000fd000088e0402 */
.L_x_304:
[--C-:B------:R-:W-:Y:S01]  /*9830*/  SHF.R.U64 R10, R2, UR11, R3.reuse ;  /* 0x0000000b020a7c19 */ /* 0x100fe20008001203 */
[----:B------:R-:W0:Y:S01]  /*9840*/  F2I.U32.TRUNC.NTZ R12, R12 ;  /* 0x0000000c000c7305 */ /* 0x000e22000020f000 */
[----:B------:R-:W-:Y:S01]  /*9850*/  SHF.R.U32.HI R2, RZ, UR11, R3 ;  /* 0x0000000bff027c19 */ /* 0x000fe20008011603 */
[----:B------:R-:W-:Y:S01]  /*9860*/  ULDC.64 UR8, c[0x0][0x620] ;  /* 0x0001880000087ab9 */ /* 0x000fe20000000a00 */
[----:B------:R-:W-:Y:S01]  /*9870*/  IADD3 R5, P1, RZ, -R10, RZ ;  /* 0x8000000aff057210 */ /* 0x000fe20007f3e0ff */
[----:B------:R-:W2:Y:S01]  /*9880*/  LDC R14, c[0x0][0x610] ;  /* 0x00018400ff0e7b82 */ /* 0x000ea20000000800 */
[----:B-1----:R-:W-:Y:S01]  /*9890*/  I2FP.F32.U32 R4, UR12 ;  /* 0x0000000c00047c45 */ /* 0x002fe20008201000 */
[----:B------:R-:W-:Y:S01]  /*98a0*/  ULDC UR11, c[0x0][0x658] ;  /* 0x00019600000b7ab9 */ /* 0x000fe20000000800 */
[----:B------:R-:W-:Y:S01]  /*98b0*/  ULDC UR16, c[0x0][0x648] ;  /* 0x0001920000107ab9 */ /* 0x000fe20000000800 */
[----:B------:R-:W-:Y:S02]  /*98c0*/  IMAD.X R2, RZ, RZ, ~R2, P1 ;  /* 0x000000ffff027224 */ /* 0x000fe400008e0e02 */
[----:B------:R-:W-:Y:S01]  /*98d0*/  FMUL R6, R4, UR14 ;  /* 0x0000000e04067c20 */ /* 0x000fe20008400000 */
[----:B------:R-:W-:Y:S01]  /*98e0*/  ULDC.64 UR14, c[0x0][0x640] ;  /* 0x00019000000e7ab9 */ /* 0x000fe20000000a00 */
[----:B------:R-:W-:Y:S01]  /*98f0*/  IMAD R4, R2, UR8, RZ ;  /* 0x0000000802047c24 */ /* 0x000fe2000f8e02ff */
[----:B------:R-:W-:Y:S01]  /*9900*/  ISETP.NE.U32.AND P1, PT, RZ, UR14, PT ;  /* 0x0000000eff007c0c */ /* 0x000fe2000bf25070 */
[C---:B------:R-:W-:Y:S01]  /*9910*/  IMAD.WIDE.U32 R2, R5.reuse, UR8, R16 ;  /* 0x0000000805027c25 */ /* 0x040fe2000f8e0010 */
[----:B0-----:R-:W-:Y:S01]  /*9920*/  R2UR UR8, R12 ;  /* 0x000000000c0872ca */ /* 0x001fe200000e0000 */
[----:B------:R-:W0:Y:S01]  /*9930*/  F2I.U32.TRUNC.NTZ R6, R6 ;  /* 0x0000000600067305 */ /* 0x000e22000020f000 */
[----:B------:R-:W-:Y:S01]  /*9940*/  ISETP.NE.AND.EX P1, PT, RZ, UR15, PT, P1 ;  /* 0x0000000fff007c0c */ /* 0x000fe2000bf25310 */
[----:B------:R-:W-:Y:S01]  /*9950*/  IMAD R5, R5, UR9, R4 ;  /* 0x0000000905057c24 */ /* 0x000fe2000f8e0204 */
[----:B------:R-:W-:-:S03]  /*9960*/  ULDC UR9, c[0x0][0x618] ;  /* 0x0001860000097ab9 */ /* 0x000fc60000000800 */
[----:B------:R-:W-:-:S05]  /*9970*/  IMAD.IADD R3, R3, 0x1, R5 ;  /* 0x0000000103037824 */ /* 0x000fca00078e0205 */
[--C-:B------:R-:W-:Y:S02]  /*9980*/  SHF.R.U64 R12, R2, UR9, R3.reuse ;  /* 0x00000009020c7c19 */ /* 0x100fe40008001203 */
[----:B------:R-:W-:Y:S01]  /*9990*/  SHF.R.U32.HI R3, RZ, UR9, R3 ;  /* 0x00000009ff037c19 */ /* 0x000fe20008011603 */
[----:B------:R-:W-:Y:S01]  /*99a0*/  ULDC UR9, c[0x0][0x608] ;  /* 0x0001820000097ab9 */ /* 0x000fe20000000800 */
[----:B0-----:R-:W-:Y:S02]  /*99b0*/  R2UR UR10, R6 ;  /* 0x00000000060a72ca */ /* 0x001fe400000e0000 */
[--C-:B------:R-:W-:Y:S02]  /*99c0*/  SHF.R.U64 R13, R12, UR9, R3.reuse ;  /* 0x000000090c0d7c19 */ /* 0x100fe40008001203 */
[----:B------:R-:W-:Y:S01]  /*99d0*/  SHF.R.U32.HI R2, RZ, UR9, R3 ;  /* 0x00000009ff027c19 */ /* 0x000fe20008011603 */
[----:B------:R-:W-:-:S03]  /*99e0*/  UIADD3 UR9, -UR8, URZ, URZ ;  /* 0x0000003f08097290 */ /* 0x000fc6000fffe13f */
[--C-:B------:R-:W-:Y:S01]  /*99f0*/  SHF.R.U64 R15, R13, UR11, R2.reuse ;  /* 0x0000000b0d0f7c19 */ /* 0x100fe20008001202 */
[----:B------:R-:W-:Y:S01]  /*9a00*/  ULDC UR8, c[0x0][0x144] ;  /* 0x0000510000087ab9 */ /* 0x000fe20000000800 */
[----:B------:R-:W-:-:S03]  /*9a10*/  SHF.R.U32.HI R3, RZ, UR11, R2 ;  /* 0x0000000bff037c19 */ /* 0x000fc60008011602 */
[----:B------:R-:W-:Y:S01]  /*9a20*/  IMAD.MOV.U32 R2, RZ, RZ, R15 ;  /* 0x000000ffff027224 */ /* 0x000fe200078e000f */
[----:B------:R-:W-:Y:S06]  /*9a30*/  @!P1 BRA `(.L_x_305) ;  /* 0x0000000000289947 */ /* 0x000fec0003800000 */
        /* <DEDUP_REMOVED lines=10> */
.L_x_305:
[----:B------:R-:W-:Y:S01]  /*9ae0*/  UISETP.NE.AND UP0, UPT, UR41, URZ, UPT ;  /* 0x0000003f2900728c */ /* 0x000fe2000bf05270 */
[----:B------:R-:W-:Y:S01]  /*9af0*/  SHF.R.U64 R3, R2, UR16, R3 ;  /* 0x0000001002037c19 */ /* 0x000fe20008001203 */
[----:B------:R-:W-:Y:S01]  /*9b00*/  UIADD3 UR10, -UR10, URZ, URZ ;  /* 0x0000003f0a0a7290 */ /* 0x000fe2000fffe13f */
[----:B------:R-:W-:Y:S01]  /*9b10*/  LOP3.LUT R2, R13, UR6, RZ, 0xc0, !PT ;  /* 0x000000060d027c12 */ /* 0x000fe2000f8ec0ff */
[----:B------:R-:W-:Y:S02]  /*9b20*/  UIMAD UR7, UR8, UR9, UR7 ;  /* 0x00000009080772a4 */ /* 0x000fe4000f8e0207 */
[----:B------:R-:W-:Y:S01]  /*9b30*/  IMAD.MOV R4, RZ, RZ, -R3 ;  /* 0x000000ffff047224 */ /* 0x000fe200078e0a03 */
[----:B------:R-:W-:Y:S01]  /*9b40*/  ULDC UR8, c[0x0][0x148] ;  /* 0x0000520000087ab9 */ /* 0x000fe20000000800 */
[----:B------:R-:W-:Y:S01]  /*9b50*/  IMAD R19, R3, UR5, R2 ;  /* 0x0000000503137c24 */ /* 0x000fe2000f8e0202 */
[----:B------:R-:W-:Y:S02]  /*9b60*/  LOP3.LUT R3, R12, UR4, RZ, 0xc0, !PT ;  /* 0x000000040c037c12 */ /* 0x000fe4000f8ec0ff */
[----:B------:R-:W-:Y:S01]  /*9b70*/  @UP0 UIMAD UR7, UR8, UR10, UR12 ;  /* 0x0000000a080702a4 */ /* 0x000fe2000f8e020c */
[----:B------:R-:W-:-:S02]  /*9b80*/  PLOP3.LUT P1, PT, PT, PT, UP0, 0x80, 0x0 ;  /* 0x000000000000781c */ /* 0x000fc40003f2f008 */
[----:B------:R-:W-:Y:S02]  /*9b90*/  ULDC UR8, c[0x0][0x638] ;  /* 0x00018e0000087ab9 */ /* 0x000fe40000000800 */
[----:B------:R-:W-:Y:S02]  /*9ba0*/  IMAD R2, R4, UR8, R15 ;  /* 0x0000000804027c24 */ /* 0x000fe4000f8e020f */
[----:B--2---:R-:W-:Y:S01]  /*9bb0*/  IMAD R19, R19, R14, UR7 ;  /* 0x0000000713137e24 */ /* 0x004fe2000f8e020e */
[----:B------:R-:W-:Y:S01]  /*9bc0*/  ULDC UR7, c[0x0][0x600] ;  /* 0x0001800000077ab9 */ /* 0x000fe20000000800 */
[----:B------:R-:W-:Y:S02]  /*9bd0*/  IMAD.MOV.U32 R4, RZ, RZ, 0x1 ;  /* 0x00000001ff047424 */ /* 0x000fe400078e00ff */
[----:B------:R-:W-:-:S03]  /*9be0*/  IMAD R2, R2, UR7, R3 ;  /* 0x0000000702027c24 */ /* 0x000fc6000f8e0203 */
[----:B------:R-:W-:Y:S02]  /*9bf0*/  PRMT R3, R4, 0x7610, R3 ;  /* 0x0000761004037816 */ /* 0x000fe40000000003 */
[----:B------:R-:W-:Y:S02]  /*9c00*/  SEL R18, R2, R19, !P1 ;  /* 0x0000001302127207 */ /* 0x000fe40004800000 */
[----:B------:R-:W-:Y:S01]  /*9c10*/  SEL R19, R19, R2, !P1 ;  /* 0x0000000213137207 */ /* 0x000fe20004800000 */
[----:B------:R-:W-:-:S07]  /*9c20*/  IMAD.MOV.U32 R2, RZ, RZ, R10 ;  /* 0x000000ffff027224 */ /* 0x000fce00078e000a */
.L_x_303:
[----:B------:R-:W-:Y:S05]  /*9c30*/  BSYNC B1 ;  /* 0x0000000000017941 */ /* 0x000fea0003800000 */
.L_x_302:
[----:B------:R-:W-:-:S13]  /*9c40*/  LOP3.LUT P1, RZ, R3, 0xff, RZ, 0xc0, !PT ;  /* 0x000000ff03ff7812 */ /* 0x000fda000782c0ff */
[----:B------:R-:W-:Y:S05]  /*9c50*/  @P1 BRA `(.L_x_306) ;  /* 0xfffffff400001947 */ /* 0x000fea000383ffff */
[----:B------:R-:W-:Y:S05]  /*9c60*/  BSYNC B0 ;  /* 0x0000000000007941 */ /* 0x000fea0003800000 */
.L_x_294:
[----:B------:R-:W-:-:S03]  /*9c70*/  UMOV UR7, 0xffffffff ;  /* 0xffffffff00077882 */ /* 0x000fc60000000000 */
[----:B------:R-:W-:Y:S05]  /*9c80*/  BRA.DIV UR7, `(.L_x_307) ;  /* 0x0000000207fc7947 */ /* 0x000fea000b800000 */
[----:B------:R-:W-:-:S13]  /*9c90*/  ELECT P6, URZ, PT ;  /* 0x00000000003f782f */ /* 0x000fda00038c0000 */
.L_x_321:
[----:B------:R-:W-:Y:S04]  /*9ca0*/  BSSY B0, `(.L_x_308) ;  /* 0x000001a000007945 */ /* 0x000fe80003800000 */
[----:B------:R-:W-:Y:S05]  /*9cb0*/  @!P6 BRA `(.L_x_309) ;  /* 0x000000000060e947 */ /* 0x000fea0003800000 */
[----:B------:R-:W-:-:S04]  /*9cc0*/  ULOP3.LUT UR7, UR37, 0x2, URZ, 0xfc, !UPT ;  /* 0x0000000225077892 */ /* 0x000fc8000f8efc3f */
[----:B------:R-:W-:-:S06]  /*9cd0*/  UISETP.NE.AND UP0, UPT, UR7, 0x3, UPT ;  /* 0x000000030700788c */ /* 0x000fcc000bf05270 */
[----:B------:R-:W-:-:S13]  /*9ce0*/  PLOP3.LUT P0, PT, PT, PT, UP0, 0x80, 0x0 ;  /* 0x000000000000781c */ /* 0x000fda0003f0f008 */
[----:B------:R-:W-:Y:S05]  /*9cf0*/  @!P0 BRA `(.L_x_310) ;  /* 0x0000000000048947 */ /* 0x000fea0003800000 */
[----:B------:R-:W-:Y:S01]  /*9d00*/  BPT.TRAP 0x1 ;  /* 0x000000040000795c */ /* 0x000fe20000300000 */
.L_x_310:
[----:B------:R-:W0:Y:S01]  /*9d10*/  S2R R3, SR_CgaCtaId ;  /* 0x0000000000037919 */ /* 0x000e220000008800 */
[----:B------:R-:W-:-:S04]  /*9d20*/  MOV R2, 0x400 ;  /* 0x0000040000027802 */ /* 0x000fc80000000f00 */
[----:B0-----:R-:W-:Y:S02]  /*9d30*/  LEA R3, R3, R2, 0x18 ;  /* 0x0000000203037211 */ /* 0x001fe400078ec0ff */
[----:B------:R-:W-:-:S03]  /*9d40*/  SHF.L.U32 R2, R8, 0x1f, RZ ;  /* 0x0000001f08027819 */ /* 0x000fc600000006ff */
[----:B------:R-:W-:-:S04]  /*9d50*/  VIADD R3, R3, 0x10 ;  /* 0x0000001003037836 */ /* 0x000fc80000000000 */
[C---:B------:R-:W-:Y:S02]  /*9d60*/  IMAD R7, R0.reuse, 0x8, R3 ;  /* 0x0000000800077824 */ /* 0x040fe400078e0203 */
[----:B------:R-:W-:Y:S02]  /*9d70*/  VIADD R0, R0, 0x1 ;  /* 0x0000000100007836 */ /* 0x000fe40000000000 */
[----:B------:R-:W0:Y:S03]  /*9d80*/  SYNCS.PHASECHK.TRANS64.TRYWAIT P0, [R7+URZ], R2 ;  /* 0x00000002070075a7 */ /* 0x000e26000800017f */
[----:B------:R-:W-:-:S04]  /*9d90*/  ISETP.NE.AND P1, PT, R0, 0x2, PT ;  /* 0x000000020000780c */ /* 0x000fc80003f25270 */
[----:B------:R-:W-:Y:S02]  /*9da0*/  SEL R5, RZ, 0x1, P1 ;  /* 0x00000001ff057807 */ /* 0x000fe40000800000 */
[----:B------:R-:W-:Y:S02]  /*9db0*/  SEL R0, R0, RZ, P1 ;  /* 0x000000ff00007207 */ /* 0x000fe40000800000 */
[----:B------:R-:W-:Y:S01]  /*9dc0*/  LOP3.LUT R5, R8, R5, RZ, 0x3c, !PT ;  /* 0x0000000508057212 */ /* 0x000fe200078e3cff */
[----:B0-----:R-:W-:Y:S06]  /*9dd0*/  @!P0 BRA `(.L_x_311) ;  /* 0x0000000000c88947 */ /* 0x001fec0003800000 */
.L_x_322:
[----:B------:R-:W-:Y:S01]  /*9de0*/  IMAD R3, R0, 0x8, R3 ;  /* 0x0000000800037824 */ /* 0x000fe200078e0203 */
[----:B------:R-:W-:-:S07]  /*9df0*/  SHF.L.U32 R0, R5, 0x1f, RZ ;  /* 0x0000001f05007819 */ /* 0x000fce00000006ff */
.L_x_312:
[----:B-1----:R1:W2:Y:S02]  /*9e00*/  SYNCS.PHASECHK.TRANS64.TRYWAIT P0, [R3+URZ], R0 ;  /* 0x00000000030075a7 */ /* 0x0022a4000800017f */
[----:B--2---:R-:W-:Y:S05]  /*9e10*/  @!P0 NANOSLEEP.SYNCS 0x989680 ;  /* 0x009896800000895d */ /* 0x004fea0003900000 */
[----:B------:R-:W2:Y:S02]  /*9e20*/  @!P0 SYNCS.PHASECHK.TRANS64 P0, [R3+URZ], R0 ;  /* 0x00000000030085a7 */ /* 0x000ea4000800007f */
[----:B--2---:R-:W-:Y:S05]  /*9e30*/  @!P0 BRA `(.L_x_312) ;  /* 0xfffffffc00f08947 */ /* 0x004fea000383ffff */
.L_x_309:
[----:B------:R-:W-:Y:S05]  /*9e40*/  BSYNC B0 ;  /* 0x0000000000007941 */ /* 0x000fea0003800000 */
.L_x_308:
[----:B------:R-:W-:Y:S05]  /*9e50*/  EXIT ;  /* 0x000000000000794d */ /* 0x000fea0003800000 */
.L_x_14:
[----:B0-----:R0:W1:Y:S02]  /*9e60*/  SYNCS.PHASECHK.TRANS64.TRYWAIT P0, [R157+URZ], R0 ;  /* 0x000000009d0075a7 */ /* 0x001064000800017f */
[----:B-1----:R-:W-:Y:S05]  /*9e70*/  @!P0 NANOSLEEP.SYNCS 0x989680 ;  /* 0x009896800000895d */ /* 0x002fea0003900000 */
[----:B------:R-:W1:Y:S02]  /*9e80*/  @!P0 SYNCS.PHASECHK.TRANS64 P0, [R157+URZ], R0 ;  /* 0x000000009d0085a7 */ /* 0x000e64000800007f */
[----:B-1----:R-:W-:Y:S05]  /*9e90*/  @!P0 BRA `(.L_x_14) ;  /* 0xfffffffc00f08947 */ /* 0x002fea000383ffff */
[----:B------:R-:W-:Y:S05]  /*9ea0*/  BRA `(.L_x_313) ;  /* 0xffffff7400a47947 */ /* 0x000fea000383ffff */
.L_x_19:
[----:B-1----:R1:W2:Y:S02]  /*9eb0*/  SYNCS.PHASECHK.TRANS64.TRYWAIT P1, [R3+URZ], R0 ;  /* 0x00000000030075a7 */ /* 0x0022a4000802017f */
[----:B--2---:R-:W-:Y:S05]  /*9ec0*/  @!P1 NANOSLEEP.SYNCS 0x989680 ;  /* 0x009896800000995d */ /* 0x004fea0003900000 */
[----:B------:R-:W2:Y:S02]  /*9ed0*/  @!P1 SYNCS.PHASECHK.TRANS64 P1, [R3+URZ], R0 ;  /* 0x00000000030095a7 */ /* 0x000ea4000802007f */
[----:B--2---:R-:W-:Y:S05]  /*9ee0*/  @!P1 BRA `(.L_x_19) ;  /* 0xfffffffc00f09947 */ /* 0x004fea000383ffff */
[----:B------:R-:W-:Y:S05]  /*9ef0*/  BRA `(.L_x_18) ;  /* 0xffffff7800187947 */ /* 0x000fea000383ffff */
.L_x_24:
[----:B-1----:R-:W-:-:S04]  /*9f00*/  IMAD.U32 R4, RZ, RZ, UR4 ;  /* 0x00000004ff047e24 */ /* 0x002fc8000f8e00ff */
[----:B------:R1:W2:Y:S03]  /*9f10*/  SYNCS.PHASECHK.TRANS64.TRYWAIT P1, [R4+URZ], R3 ;  /* 0x00000003040075a7 */ /* 0x0002a6000802017f */
[----:B--2---:R-:W-:Y:S05]  /*9f20*/  @!P1 NANOSLEEP.SYNCS 0x989680 ;  /* 0x009896800000995d */ /* 0x004fea0003900000 */
[----:B------:R-:W2:Y:S02]  /*9f30*/  @!P1 SYNCS.PHASECHK.TRANS64 P1, [R4+URZ], R3 ;  /* 0x00000003040095a7 */ /* 0x000ea4000802007f */
[----:B--2---:R-:W-:Y:S05]  /*9f40*/  @!P1 BRA `(.L_x_24) ;  /* 0xfffffffc00ec9947 */ /* 0x004fea000383ffff */
[----:B------:R-:W-:Y:S05]  /*9f50*/  BRA `(.L_x_23) ;  /* 0xffffff7c00587947 */ /* 0x000fea000383ffff */
.L_x_30:
[----:B0-----:R0:W1:Y:S02]  /*9f60*/  SYNCS.PHASECHK.TRANS64.TRYWAIT P0, [R157+URZ+0x10], R0 ;  /* 0x000010009d0075a7 */ /* 0x001064000800017f */
[----:B-1----:R-:W-:Y:S05]  /*9f70*/  @!P0 NANOSLEEP.SYNCS 0x989680 ;  /* 0x009896800000895d */ /* 0x002fea0003900000 */
[----:B------:R-:W1:Y:S02]  /*9f80*/  @!P0 SYNCS.PHASECHK.TRANS64 P0, [R157+URZ+0x10], R0 ;  /* 0x000010009d0085a7 */ /* 0x000e64000800007f */
[----:B-1----:R-:W-:Y:S05]  /*9f90*/  @!P0 BRA `(.L_x_30) ;  /* 0xfffffffc00f08947 */ /* 0x002fea000383ffff */
[----:B------:R-:W-:Y:S05]  /*9fa0*/  BRA `(.L_x_314) ;  /* 0xffffff8400087947 */ /* 0x000fea000383ffff */
.L_x_295:
[----:B------:R-:W-:Y:S01]  /*9fb0*/  BSSY B1, `(.L_x_315) ;  /* 0x0000006000017945 */ /* 0x000fe20003800000 */
[----:B------:R-:W-:-:S07]  /*9fc0*/  IMAD.MOV.U32 R15, RZ, RZ, -0x1 ;  /* 0xffffffffff0f7424 */ /* 0x000fce00078e00ff */
[----:B------:R-:W-:Y:S05]  /*9fd0*/  WARPSYNC.COLLECTIVE R15, `(.L_x_316) ;  /* 0x000000000f0c7348 */ /* 0x000fea0003c00000 */
[----:B------:R-:W-:Y:S02]  /*9fe0*/  ELECT P6, UR62, PT ;  /* 0x00000000003e782f */ /* 0x000fe400038c0000 */
[----:B------:R-:W-:Y:S01]  /*9ff0*/  MOV R14, UR62 ;  /* 0x0000003e000e7c02 */ /* 0x000fe20008000f00 */
[----:B------:R-:W-:Y:S10]  /*a000*/  ENDCOLLECTIVE ;  /* 0x000000000000791b */ /* 0x000ff40003800000 */
.L_x_316:
[----:B------:R-:W-:Y:S05]  /*a010*/  BSYNC B1 ;  /* 0x0000000000017941 */ /* 0x000fea0003800000 */
.L_x_315:
[----:B------:R-:W-:Y:S05]  /*a020*/  BRA `(.L_x_317) ;  /* 0xfffffff000187947 */ /* 0x000fea000383ffff */
.L_x_298:
[----:B-1----:R1:W2:Y:S02]  /*a030*/  SYNCS.PHASECHK.TRANS64.TRYWAIT P1, [R10+URZ+0x10], R5 ;  /* 0x000010050a0075a7 */ /* 0x0022a4000802017f */
[----:B--2---:R-:W-:Y:S05]  /*a040*/  @!P1 NANOSLEEP.SYNCS 0x989680 ;  /* 0x009896800000995d */ /* 0x004fea0003900000 */
[----:B------:R-:W2:Y:S02]  /*a050*/  @!P1 SYNCS.PHASECHK.TRANS64 P1, [R10+URZ+0x10], R5 ;  /* 0x000010050a0095a7 */ /* 0x000ea4000802007f */
[----:B--2---:R-:W-:Y:S05]  /*a060*/  @!P1 BRA `(.L_x_298) ;  /* 0xfffffffc00f09947 */ /* 0x004fea000383ffff */
[----:B------:R-:W-:Y:S05]  /*a070*/  BRA `(.L_x_318) ;  /* 0xfffffff0004c7947 */ /* 0x000fea000383ffff */
.L_x_307:
[----:B------:R-:W-:Y:S01]  /*a080*/  BSSY B0, `(.L_x_319) ;  /* 0x0000006000007945 */ /* 0x000fe20003800000 */
[----:B------:R-:W-:-:S07]  /*a090*/  IMAD.MOV.U32 R15, RZ, RZ, -0x1 ;  /* 0xffffffffff0f7424 */ /* 0x000fce00078e00ff */
[----:B------:R-:W-:Y:S05]  /*a0a0*/  WARPSYNC.COLLECTIVE R15, `(.L_x_320) ;  /* 0x000000000f0c7348 */ /* 0x000fea0003c00000 */
[----:B------:R-:W-:Y:S02]  /*a0b0*/  ELECT P6, UR62, PT ;  /* 0x00000000003e782f */ /* 0x000fe400038c0000 */
[----:B------:R-:W-:Y:S01]  /*a0c0*/  MOV R14, UR62 ;  /* 0x0000003e000e7c02 */ /* 0x000fe20008000f00 */
[----:B------:R-:W-:Y:S10]  /*a0d0*/  ENDCOLLECTIVE ;  /* 0x000000000000791b */ /* 0x000ff40003800000 */
.L_x_320:
[----:B------:R-:W-:Y:S05]  /*a0e0*/  BSYNC B0 ;  /* 0x0000000000007941 */ /* 0x000fea0003800000 */
.L_x_319:
[----:B------:R-:W-:Y:S05]  /*a0f0*/  BRA `(.L_x_321) ;  /* 0xfffffff800e87947 */ /* 0x000fea000383ffff */
.L_x_311:
[----:B0-----:R0:W1:Y:S02]  /*a100*/  SYNCS.PHASECHK.TRANS64.TRYWAIT P0, [R7+URZ], R2 ;  /* 0x00000002070075a7 */ /* 0x001064000800017f */
[----:B-1----:R-:W-:Y:S05]  /*a110*/  @!P0 NANOSLEEP.SYNCS 0x989680 ;  /* 0x009896800000895d */ /* 0x002fea0003900000 */
[----:B------:R-:W1:Y:S02]  /*a120*/  @!P0 SYNCS.PHASECHK.TRANS64 P0, [R7+URZ], R2 ;  /* 0x00000002070085a7 */ /* 0x000e64000800007f */
[----:B-1----:R-:W-:Y:S05]  /*a130*/  @!P0 BRA `(.L_x_311) ;  /* 0xfffffffc00f08947 */ /* 0x002fea000383ffff */
[----:B------:R-:W-:Y:S05]  /*a140*/  BRA `(.L_x_322) ;  /* 0xfffffffc00247947 */ /* 0x000fea000383ffff */
.L_x_323:
[----:B------:R-:W-:-:S00]  /*a150*/  BRA `(.L_x_323) ;  /* 0xfffffffc00fc7947 */ /* 0x000fc0000383ffff */
[----:B------:R-:W-:-:S00]  /*a160*/  NOP ;  /* 0x0000000000007918 */ /* 0x000fc00000000000 */
        /* <DEDUP_REMOVED lines=9> */
.L_x_324:


//--------------------- .nv.global.init           --------------------------
	.section	.nv.global.init,"aw",@progbits
.nv.global.init:
	.type		$str$22,@object
	.size		$str$22,($str$23 - $str$22)
$str$22:
        /*0000*/ 	.byte	0x6b, 0x5f, 0x74, 0x69, 0x6c, 0x65, 0x5f, 0x63, 0x6f, 0x75, 0x6e, 0x74, 0x20, 0x3e, 0x3d, 0x20
        /*0010*/ 	.byte	0x31, 0x00
	.type		$str$23,@object
	.size		$str$23,(__unnamed_1 - $str$23)
$str$23:
        /*0012*/ 	.byte	0x2f, 0x74, 0x6d, 0x70, 0x2f, 0x63, 0x75, 0x74, 0x6c, 0x61, 0x73, 0x73, 0x5f, 0x73, 0x77, 0x65
        /*0022*/ 	.byte	0x65, 0x70, 0x5f, 0x73, 0x72, 0x63, 0x2f, 0x69, 0x6e, 0x63, 0x6c, 0x75, 0x64, 0x65, 0x2f, 0x63
        /*0032*/ 	.byte	0x75, 0x74, 0x6c, 0x61, 0x73, 0x73, 0x2f, 0x67, 0x65, 0x6d, 0x6d, 0x2f, 0x63, 0x6f, 0x6c, 0x6c
        /*0042*/ 	.byte	0x65, 0x63, 0x74, 0x69, 0x76, 0x65, 0x2f, 0x73, 0x6d, 0x39, 0x30, 0x5f, 0x6d, 0x6d, 0x61, 0x5f
        /*0052*/ 	.byte	0x74, 0x6d, 0x61, 0x5f, 0x67, 0x6d, 0x6d, 0x61, 0x5f, 0x73, 0x73, 0x5f, 0x77, 0x61, 0x72, 0x70
        /*0062*/ 	.byte	0x73, 0x70, 0x65, 0x63, 0x69, 0x61, 0x6c, 0x69, 0x7a, 0x65, 0x64, 0x2e, 0x68, 0x70, 0x70, 0x00
	.type		__unnamed_1,@object
	.size		__unnamed_1,(.L_0 - __unnamed_1)
__unnamed_1:
        /*0072*/ 	.byte	0x76, 0x6f, 0x69, 0x64, 0x20, 0x63, 0x75, 0x74, 0x6c, 0x61, 0x73, 0x73, 0x3a, 0x3a, 0x67, 0x65
        /* <DEDUP_REMOVED lines=172> */
        /*0b42*/ 	.byte	0x00
.L_0:


//--------------------- .nv.shared._ZN7cutlass13device_kernelINS_4gemm6kernel13GemmUniversalIN4cute5tupleIJiiiiEEENS1_10collective13CollectiveMmaINS1_34MainloopSm90TmaGmmaWarpSpecializedILi2ENS5_IJNS4_1CILi1EEESB_SB_EEENS1_32KernelTmaWarpSpecializedPingpongEEENS5_IJNSA_ILi64EEENSA_ILi256EEESG_EEEaNS5_IJlSB_lEEEaSI_NS4_8TiledMMAINS4_8MMA_AtomIJNS4_4SM904GMMA27MMA_64x256x32_S32S8S8_SS_TNEEEENS4_6LayoutISC_NS5_IJNSA_ILi0EEESQ_SQ_EEEEENS5_IJNS4_10UnderscoreEST_ST_EEEEENS4_13SM90_TMA_LOADENS4_14ComposedLayoutINS4_7SwizzleILi3ELi4ELi3EEENS4_18smem_ptr_flag_bitsILi8EEENSP_INS5_IJNSA_ILi8EEENSA_ILi128EEEEEENS5_IJS13_SB_EEEEEEEvNS4_8identityESW_S17_vS18_EENS_8epilogue10collective6detail29Sm90TmaWarpSpecializedAdapterINS1B_15DefaultEpilogueIaSI_SI_NS1A_6thread17LinearCombinationIaLi1EiiLNS1F_9ScaleType4KindE0ELNS_15FloatRoundStyleE2EaEENS1_15EpilogueDefaultEEEEEvvEEEEvNT_6ParamsE --------------------------
	.section	.nv.shared._ZN7cutlass13device_kernelINS_4gemm6kernel13GemmUniversalIN4cute5tupleIJiiiiEEENS1_10collective13CollectiveMmaINS1_34MainloopSm90TmaGmmaWarpSpecializedILi2ENS5_IJNS4_1CILi1EEESB_SB_EEENS1_32KernelTmaWarpSpecializedPingpongEEENS5_IJNSA_ILi64EEENSA_ILi256EEESG_EEEaNS5_IJlSB_lEEEaSI_NS4_8TiledMMAINS4_8MMA_AtomIJNS4_4SM904GMMA27MMA_64x256x32_S32S8S8_SS_TNEEEENS4_6LayoutISC_NS5_IJNSA_ILi0EEESQ_SQ_EEEEENS5_IJNS4_10UnderscoreEST_ST_EEEEENS4_13SM90_TMA_LOADENS4_14ComposedLayoutINS4_7SwizzleILi3ELi4ELi3EEENS4_18smem_ptr_flag_bitsILi8EEENSP_INS5_IJNSA_ILi8EEENSA_ILi128EEEEEENS5_IJS13_SB_EEEEEEEvNS4_8identityESW_S17_vS18_EENS_8epilogue10collective6detail29Sm90TmaWarpSpecializedAdapterINS1B_15DefaultEpilogueIaSI_SI_NS1A_6thread17LinearCombinationIaLi1EiiLNS1F_9ScaleType4KindE0ELNS_15FloatRoundStyleE2EaEENS1_15EpilogueDefaultEEEEEvvEEEEvNT_6ParamsE,"aw",@nobits
	.sectionflags	@""
	.align	16
	.zero		1024


//--------------------- .nv.shared.reserved.0     --------------------------
	.section	.nv.shared.reserved.0,"aw",@nobits
	.weak		__nv_reservedSMEM_offset_0_alias
	.size		__nv_reservedSMEM_offset_0_alias, 0, 0
	.other		__nv_reservedSMEM_offset_0_alias,@"STO_CUDA_RESERVED_SHARED STV_DEFAULT"
__nv_reservedSMEM_offset_0_alias:
	.zero		0


//--------------------- .nv.global                --------------------------
	.section	.nv.global,"aw",@nobits
.nv.global:
	.type		_ZN39_INTERNAL_3bdc4f3f_4_k_cu_7e179a23_92124cute1_E,@object
	.size		_ZN39_INTERNAL_3bdc4f3f_4_k_cu_7e179a23_92124cute1_E,(_ZN39_INTERNAL_3bdc4f3f_4_k_cu_7e179a23_92124cuda3std3__45__cpo6cbeginE - _ZN39_INTERNAL_3bdc4f3f_4_k_cu_7e179a23_92124cute1_E)
_ZN39_INTERNAL_3bdc4f3f_4_k_cu_7e179a23_92124cute1_E:
	.zero		1
	.type		_ZN39_INTERNAL_3bdc4f3f_4_k_cu_7e179a23_92124cuda3std3__45__cpo6cbeginE,@object
	.size		_ZN39_INTERNAL_3bdc4f3f_4_k_cu_7e179a23_92124cuda3std3__45__cpo6cbeginE,(_ZN39_INTERNAL_3bdc4f3f_4_k_cu_7e179a23_92124cuda3std3__48in_placeE - _ZN39_INTERNAL_3bdc4f3f_4_k_cu_7e179a23_92124cuda3std3__45__cpo6cbeginE)
_ZN39_INTERNAL_3bdc4f3f_4_k_cu_7e179a23_92124cuda3std3__45__cpo6cbeginE:
	.zero		1
	.type		_ZN39_INTERNAL_3bdc4f3f_4_k_cu_7e179a23_92124cuda3std3__48in_placeE,@object
	.size		_ZN39_INTERNAL_3bdc4f3f_4_k_cu_7e179a23_92124cuda3std3__48in_placeE,(_ZN39_INTERNAL_3bdc4f3f_4_k_cu_7e179a23_92124cuda3std6ranges3__45__cpo9iter_moveE - _ZN39_INTERNAL_3bdc4f3f_4_k_cu_7e179a23_92124cuda3std3__48in_placeE)
_ZN39_INTERNAL_3bdc4f3f_4_k_cu_7e179a23_92124cuda3std3__48in_placeE:
	.zero		1
	.type		_ZN39_INTERNAL_3bdc4f3f_4_k_cu_7e179a23_92124cuda3std6ranges3__45__cpo9iter_moveE,@object
	.size		_ZN39_INTERNAL_3bdc4f3f_4_k_cu_7e179a23_92124cuda3std6ranges3__45__cpo9iter_moveE,(_ZN39_INTERNAL_3bdc4f3f_4_k_cu_7e179a23_92124cuda3std3__45__cpo5beginE - _ZN39_INTERNAL_3bdc4f3f_4_k_cu_7e179a23_92124cuda3std6ranges3__45__cpo9iter_moveE)
_ZN39_INTERNAL_3bdc4f3f_4_k_cu_7e179a23_92124cuda3std6ranges3__45__cpo9iter_moveE:
	.zero		1
	.type		_ZN39_INTERNAL_3bdc4f3f_4_k_cu_7e179a23_92124cuda3std3__45__cpo5beginE,@object
	.size		_ZN39_INTERNAL_3bdc4f3f_4_k_cu_7e179a23_92124cuda3std3__45__cpo5beginE,(_ZN39_INTERNAL_3bdc4f3f_4_k_cu_7e179a23_92124cuda3std3__441_GLOBAL__N__3bdc4f3f_4_k_cu_7e179a23_92126ignoreE - _ZN39_INTERNAL_3bdc4f3f_4_k_cu_7e179a23_92124cuda3std3__45__cpo5beginE)
_ZN39_INTERNAL_3bdc4f3f_4_k_cu_7e179a23_92124cuda3std3__45__cpo5beginE:
	.zero		1
	.type		_ZN39_INTERNAL_3bdc4f3f_4_k_cu_7e179a23_92124cuda3std3__441_GLOBAL__N__3bdc4f3f_4_k_cu_7e179a23_92126ignoreE,@object
	.size		_ZN39_INTERNAL_3bdc4f3f_4_k_cu_7e179a23_92124cuda3std3__441_GLOBAL__N__3bdc4f3f_4_k_cu_7e179a23_92126ignoreE,(_ZN39_INTERNAL_3bdc4f3f_4_k_cu_7e179a23_92124cute7productE - _ZN39_INTERNAL_3bdc4f3f_4_k_cu_7e179a23_92124cuda3std3__441_GLOBAL__N__3bdc4f3f_4_k_cu_7e179a23_92126ignoreE)
_ZN39_INTERNAL_3bdc4f3f_4_k_cu_7e179a23_92124cuda3std3__441_GLOBAL__N__3bdc4f3f_4_k_cu_7e179a23_92126ignoreE:
	.zero		1
	.type		_ZN39_INTERNAL_3bdc4f3f_4_k_cu_7e179a23_92124cute7productE,@object
	.size		_ZN39_INTERNAL_3bdc4f3f_4_k_cu_7e179a23_92124cute7productE,(_ZN39_INTERNAL_3bdc4f3f_4_k_cu_7e179a23_92124cuda3std3__45__cpo3endE - _ZN39_INTERNAL_3bdc4f3f_4_k_cu_7e179a23_92124cute7productE)
_ZN39_INTERNAL_3bdc4f3f_4_k_cu_7e179a23_92124cute7productE:
	.zero		1
	.type		_ZN39_INTERNAL_3bdc4f3f_4_k_cu_7e179a23_92124cuda3std3__45__cpo3endE,@object
	.size		_ZN39_INTERNAL_3bdc4f3f_4_k_cu_7e179a23_92124cuda3std3__45__cpo3endE,(_ZN39_INTERNAL_3bdc4f3f_4_k_cu_7e179a23_92124cuda3std3__419piecewise_constructE - _ZN39_INTERNAL_3bdc4f3f_4_k_cu_7e179a23_92124cuda3std3__45__cpo3endE)
_ZN39_INTERNAL_3bdc4f3f_4_k_cu_7e179a23_92124cuda3std3__45__cpo3endE:
	.zero		1
	.type		_ZN39_INTERNAL_3bdc4f3f_4_k_cu_7e179a23_92124cuda3std3__419piecewise_constructE,@object
	.size		_ZN39_INTERNAL_3bdc4f3f_4_k_cu_7e179a23_92124cuda3std3__419piecewise_constructE,(_ZN39_INTERNAL_3bdc4f3f_4_k_cu_7e179a23_92124cuda3std3__45__cpo4cendE - _ZN39_INTERNAL_3bdc4f3f_4_k_cu_7e179a23_92124cuda3std3__419piecewise_constructE)
_ZN39_INTERNAL_3bdc4f3f_4_k_cu_7e179a23_92124cuda3std3__419piecewise_constructE:
	.zero		1
	.type		_ZN39_INTERNAL_3bdc4f3f_4_k_cu_7e179a23_92124cuda3std3__45__cpo4cendE,@object
	.size		_ZN39_INTERNAL_3bdc4f3f_4_k_cu_7e179a23_92124cuda3std3__45__cpo4cendE,(_ZN39_INTERNAL_3bdc4f3f_4_k_cu_7e179a23_92124cuda3std6ranges3__45__cpo4swapE - _ZN39_INTERNAL_3bdc4f3f_4_k_cu_7e179a23_92124cuda3std3__45__cpo4cendE)
_ZN39_INTERNAL_3bdc4f3f_4_k_cu_7e179a23_92124cuda3std3__45__cpo4cendE:
	.zero		1
	.type		_ZN39_INTERNAL_3bdc4f3f_4_k_cu_7e179a23_92124cuda3std6ranges3__45__cpo4swapE,@object
	.size		_ZN39_INTERNAL_3bdc4f3f_4_k_cu_7e179a23_92124cuda3std6ranges3__45__cpo4swapE,(.L_8 - _ZN39_INTERNAL_3bdc4f3f_4_k_cu_7e179a23_92124cuda3std6ranges3__45__cpo4swapE)
_ZN39_INTERNAL_3bdc4f3f_4_k_cu_7e179a23_92124cuda3std6ranges3__45__cpo4swapE:
	.zero		1
.L_8:


//--------------------- .nv.constant0._ZN7cutlass13device_kernelINS_4gemm6kernel13GemmUniversalIN4cute5tupleIJiiiiEEENS1_10collective13CollectiveMmaINS1_34MainloopSm90TmaGmmaWarpSpecializedILi2ENS5_IJNS4_1CILi1EEESB_SB_EEENS1_32KernelTmaWarpSpecializedPingpongEEENS5_IJNSA_ILi64EEENSA_ILi256EEESG_EEEaNS5_IJlSB_lEEEaSI_NS4_8TiledMMAINS4_8MMA_AtomIJNS4_4SM904GMMA27MMA_64x256x32_S32S8S8_SS_TNEEEENS4_6LayoutISC_NS5_IJNSA_ILi0EEESQ_SQ_EEEEENS5_IJNS4_10UnderscoreEST_ST_EEEEENS4_13SM90_TMA_LOADENS4_14ComposedLayoutINS4_7SwizzleILi3ELi4ELi3EEENS4_18smem_ptr_flag_bitsILi8EEENSP_INS5_IJNSA_ILi8EEENSA_ILi128EEEEEENS5_IJS13_SB_EEEEEEEvNS4_8identityESW_S17_vS18_EENS_8epilogue10collective6detail29Sm90TmaWarpSpecializedAdapterINS1B_15DefaultEpilogueIaSI_SI_NS1A_6thread17LinearCombinationIaLi1EiiLNS1F_9ScaleType4KindE0ELNS_15FloatRoundStyleE2EaEENS1_15EpilogueDefaultEEEEEvvEEEEvNT_6ParamsE --------------------------
	.section	.nv.constant0._ZN7cutlass13device_kernelINS_4gemm6kernel13GemmUniversalIN4cute5tupleIJiiiiEEENS1_10collective13CollectiveMmaINS1_34MainloopSm90TmaGmmaWarpSpecializedILi2ENS5_IJNS4_1CILi1EEESB_SB_EEENS1_32KernelTmaWarpSpecializedPingpongEEENS5_IJNSA_ILi64EEENSA_ILi256EEESG_EEEaNS5_IJlSB_lEEEaSI_NS4_8TiledMMAINS4_8MMA_AtomIJNS4_4SM904GMMA27MMA_64x256x32_S32S8S8_SS_TNEEEENS4_6LayoutISC_NS5_IJNSA_ILi0EEESQ_SQ_EEEEENS5_IJNS4_10UnderscoreEST_ST_EEEEENS4_13SM90_TMA_LOADENS4_14ComposedLayoutINS4_7SwizzleILi3ELi4ELi3EEENS4_18smem_ptr_flag_bitsILi8EEENSP_INS5_IJNSA_ILi8EEENSA_ILi128EEEEEENS5_IJS13_SB_EEEEEEEvNS4_8identityESW_S17_vS18_EENS_8epilogue10collective6detail29Sm90TmaWarpSpecializedAdapterINS1B_15DefaultEpilogueIaSI_SI_NS1A_6thread17LinearCombinationIaLi1EiiLNS1F_9ScaleType4KindE0ELNS_15FloatRoundStyleE2EaEENS1_15EpilogueDefaultEEEEEvvEEEEvNT_6ParamsE,"a",@progbits
	.sectionflags	@""
	.align	4
.nv.constant0._ZN7cutlass13device_kernelINS_4gemm6kernel13GemmUniversalIN4cute5tupleIJiiiiEEENS1_10collective13CollectiveMmaINS1_34MainloopSm90TmaGmmaWarpSpecializedILi2ENS5_IJNS4_1CILi1EEESB_SB_EEENS1_32KernelTmaWarpSpecializedPingpongEEENS5_IJNSA_ILi64EEENSA_ILi256EEESG_EEEaNS5_IJlSB_lEEEaSI_NS4_8TiledMMAINS4_8MMA_AtomIJNS4_4SM904GMMA27MMA_64x256x32_S32S8S8_SS_TNEEEENS4_6LayoutISC_NS5_IJNSA_ILi0EEESQ_SQ_EEEEENS5_IJNS4_10UnderscoreEST_ST_EEEEENS4_13SM90_TMA_LOADENS4_14ComposedLayoutINS4_7SwizzleILi3ELi4ELi3EEENS4_18smem_ptr_flag_bitsILi8EEENSP_INS5_IJNSA_ILi8EEENSA_ILi128EEEEEENS5_IJS13_SB_EEEEEEEvNS4_8identityESW_S17_vS18_EENS_8epilogue10collective6detail29Sm90TmaWarpSpecializedAdapterINS1B_15DefaultEpilogueIaSI_SI_NS1A_6thread17LinearCombinationIaLi1EiiLNS1F_9ScaleType4KindE0ELNS_15FloatRoundStyleE2EaEENS1_15EpilogueDefaultEEEEEvvEEEEvNT_6ParamsE:
	.zero		1664


//--------------------- SYMBOLS --------------------------

	.type		.nv.reservedSmem.offset0,@object
	.size		.nv.reservedSmem.offset0,0x4
	.type		__assertfail,@function
